//
// Generated by NVIDIA NVVM Compiler
//
// Compiler Build ID: CL-36424714
// Cuda compilation tools, release 13.0, V13.0.88
// Based on NVVM 20.0.0
//

.version 9.0
.target sm_100
.address_size 64

	// .globl	_Z12rmsnorm_SIMDPfS_S_iif
// _ZZ12block_reducefE5swarp has been demoted
// _ZZ12rmsnorm_SIMDPfS_S_iifE10shared_val has been demoted

.visible .entry _Z12rmsnorm_SIMDPfS_S_iif(
	.param .u64 .ptr .align 1 _Z12rmsnorm_SIMDPfS_S_iif_param_0,
	.param .u64 .ptr .align 1 _Z12rmsnorm_SIMDPfS_S_iif_param_1,
	.param .u64 .ptr .align 1 _Z12rmsnorm_SIMDPfS_S_iif_param_2,
	.param .u32 _Z12rmsnorm_SIMDPfS_S_iif_param_3,
	.param .u32 _Z12rmsnorm_SIMDPfS_S_iif_param_4,
	.param .f32 _Z12rmsnorm_SIMDPfS_S_iif_param_5
)
{
	.reg .pred 	%p<32>;
	.reg .b32 	%r<128>;
	.reg .b32 	%f<175>;
	.reg .b64 	%rd<56>;
	// demoted variable
	.shared .align 4 .b8 _ZZ12block_reducefE5swarp[128];
	// demoted variable
	.shared .align 4 .f32 _ZZ12rmsnorm_SIMDPfS_S_iifE10shared_val;
	ld.param.u64 	%rd13, [_Z12rmsnorm_SIMDPfS_S_iif_param_0];
	ld.param.u64 	%rd15, [_Z12rmsnorm_SIMDPfS_S_iif_param_1];
	ld.param.u64 	%rd14, [_Z12rmsnorm_SIMDPfS_S_iif_param_2];
	ld.param.u32 	%r52, [_Z12rmsnorm_SIMDPfS_S_iif_param_3];
	ld.param.u32 	%r51, [_Z12rmsnorm_SIMDPfS_S_iif_param_4];
	ld.param.f32 	%f16, [_Z12rmsnorm_SIMDPfS_S_iif_param_5];
	cvta.to.global.u64 	%rd1, %rd15;
	mov.u32 	%r1, %ctaid.x;
	mov.u32 	%r126, %tid.x;
	setp.ge.s32 	%p1, %r1, %r52;
	@%p1 bra 	$L__BB0_28;
	cvta.to.global.u64 	%rd2, %rd13;
	cvta.to.global.u64 	%rd16, %rd14;
	mul.lo.s32 	%r3, %r51, %r1;
	mul.wide.s32 	%rd17, %r3, 4;
	add.s64 	%rd3, %rd2, %rd17;
	add.s64 	%rd4, %rd16, %rd17;
	shr.s32 	%r53, %r51, 31;
	shr.u32 	%r54, %r53, 30;
	add.s32 	%r55, %r51, %r54;
	shr.s32 	%r4, %r55, 2;
	setp.ge.s32 	%p2, %r126, %r4;
	mov.f32 	%f171, 0f00000000;
	@%p2 bra 	$L__BB0_8;
	mov.u32 	%r5, %ntid.x;
	add.s32 	%r56, %r126, %r5;
	max.u32 	%r57, %r4, %r56;
	setp.lt.u32 	%p3, %r56, %r4;
	selp.u32 	%r58, 1, 0, %p3;
	add.s32 	%r59, %r56, %r58;
	sub.s32 	%r60, %r57, %r59;
	div.u32 	%r61, %r60, %r5;
	add.s32 	%r6, %r61, %r58;
	and.b32  	%r62, %r6, 3;
	setp.eq.s32 	%p4, %r62, 3;
	mov.f32 	%f171, 0f00000000;
	mov.u32 	%r115, %r126;
	@%p4 bra 	$L__BB0_5;
	mul.wide.u32 	%rd18, %r126, 16;
	add.s64 	%rd20, %rd18, %rd17;
	add.s64 	%rd54, %rd2, %rd20;
	mul.wide.u32 	%rd6, %r5, 16;
	add.s32 	%r63, %r6, 1;
	and.b32  	%r64, %r63, 3;
	neg.s32 	%r113, %r64;
	mov.f32 	%f171, 0f00000000;
	mov.u32 	%r115, %r126;
$L__BB0_4:
	.pragma "nounroll";
	ld.global.v4.f32 	{%f21, %f22, %f23, %f24}, [%rd54];
	fma.rn.f32 	%f25, %f21, %f21, %f171;
	fma.rn.f32 	%f26, %f22, %f22, %f25;
	fma.rn.f32 	%f27, %f23, %f23, %f26;
	fma.rn.f32 	%f171, %f24, %f24, %f27;
	add.s32 	%r115, %r115, %r5;
	add.s64 	%rd54, %rd54, %rd6;
	add.s32 	%r113, %r113, 1;
	setp.ne.s32 	%p5, %r113, 0;
	@%p5 bra 	$L__BB0_4;
$L__BB0_5:
	setp.lt.u32 	%p6, %r6, 3;
	@%p6 bra 	$L__BB0_8;
	shl.b32 	%r65, %r5, 1;
	add.s32 	%r118, %r115, %r65;
	shl.b32 	%r14, %r5, 2;
	mad.lo.s32 	%r117, %r5, 3, %r115;
	add.s32 	%r116, %r5, %r115;
$L__BB0_7:
	mul.wide.u32 	%rd21, %r115, 16;
	add.s64 	%rd22, %rd3, %rd21;
	ld.global.v4.f32 	{%f28, %f29, %f30, %f31}, [%rd22];
	fma.rn.f32 	%f32, %f28, %f28, %f171;
	fma.rn.f32 	%f33, %f29, %f29, %f32;
	fma.rn.f32 	%f34, %f30, %f30, %f33;
	fma.rn.f32 	%f35, %f31, %f31, %f34;
	add.s32 	%r66, %r115, %r5;
	mul.wide.u32 	%rd23, %r116, 16;
	add.s64 	%rd24, %rd3, %rd23;
	ld.global.v4.f32 	{%f36, %f37, %f38, %f39}, [%rd24];
	fma.rn.f32 	%f40, %f36, %f36, %f35;
	fma.rn.f32 	%f41, %f37, %f37, %f40;
	fma.rn.f32 	%f42, %f38, %f38, %f41;
	fma.rn.f32 	%f43, %f39, %f39, %f42;
	add.s32 	%r67, %r66, %r5;
	mul.wide.u32 	%rd25, %r118, 16;
	add.s64 	%rd26, %rd3, %rd25;
	ld.global.v4.f32 	{%f44, %f45, %f46, %f47}, [%rd26];
	fma.rn.f32 	%f48, %f44, %f44, %f43;
	fma.rn.f32 	%f49, %f45, %f45, %f48;
	fma.rn.f32 	%f50, %f46, %f46, %f49;
	fma.rn.f32 	%f51, %f47, %f47, %f50;
	add.s32 	%r68, %r67, %r5;
	mul.wide.u32 	%rd27, %r117, 16;
	add.s64 	%rd28, %rd3, %rd27;
	ld.global.v4.f32 	{%f52, %f53, %f54, %f55}, [%rd28];
	fma.rn.f32 	%f56, %f52, %f52, %f51;
	fma.rn.f32 	%f57, %f53, %f53, %f56;
	fma.rn.f32 	%f58, %f54, %f54, %f57;
	fma.rn.f32 	%f171, %f55, %f55, %f58;
	add.s32 	%r115, %r68, %r5;
	add.s32 	%r118, %r118, %r14;
	add.s32 	%r117, %r117, %r14;
	add.s32 	%r116, %r116, %r14;
	setp.lt.s32 	%p7, %r115, %r4;
	@%p7 bra 	$L__BB0_7;
$L__BB0_8:
	shl.b32 	%r69, %r4, 2;
	add.s32 	%r127, %r69, %r126;
	setp.ge.s32 	%p8, %r127, %r51;
	@%p8 bra 	$L__BB0_11;
	mov.u32 	%r26, %ntid.x;
	mov.u32 	%r120, %r127;
$L__BB0_10:
	mul.wide.s32 	%rd29, %r120, 4;
	add.s64 	%rd30, %rd3, %rd29;
	ld.global.f32 	%f59, [%rd30];
	fma.rn.f32 	%f171, %f59, %f59, %f171;
	add.s32 	%r120, %r120, %r26;
	setp.lt.s32 	%p9, %r120, %r51;
	@%p9 bra 	$L__BB0_10;
$L__BB0_11:
	and.b32  	%r70, %r126, 31;
	mov.b32 	%r71, %f171;
	shfl.sync.down.b32	%r72|%p10, %r71, 16, 31, -1;
	mov.b32 	%f60, %r72;
	add.f32 	%f61, %f171, %f60;
	mov.b32 	%r73, %f61;
	shfl.sync.down.b32	%r74|%p11, %r73, 8, 31, -1;
	mov.b32 	%f62, %r74;
	add.f32 	%f63, %f61, %f62;
	mov.b32 	%r75, %f63;
	shfl.sync.down.b32	%r76|%p12, %r75, 4, 31, -1;
	mov.b32 	%f64, %r76;
	add.f32 	%f65, %f63, %f64;
	mov.b32 	%r77, %f65;
	shfl.sync.down.b32	%r78|%p13, %r77, 2, 31, -1;
	mov.b32 	%f66, %r78;
	add.f32 	%f67, %f65, %f66;
	mov.b32 	%r79, %f67;
	shfl.sync.down.b32	%r80|%p14, %r79, 1, 31, -1;
	mov.b32 	%f68, %r80;
	add.f32 	%f11, %f67, %f68;
	setp.ne.s32 	%p15, %r70, 0;
	@%p15 bra 	$L__BB0_13;
	shr.u32 	%r81, %r126, 3;
	mov.u32 	%r82, _ZZ12block_reducefE5swarp;
	add.s32 	%r83, %r82, %r81;
	st.shared.f32 	[%r83], %f11;
$L__BB0_13:
	bar.sync 	0;
	setp.gt.u32 	%p16, %r126, 31;
	@%p16 bra 	$L__BB0_18;
	mov.u32 	%r84, %ntid.x;
	add.s32 	%r85, %r84, 31;
	shr.u32 	%r86, %r85, 5;
	setp.ge.u32 	%p17, %r126, %r86;
	mov.f32 	%f174, 0f00000000;
	@%p17 bra 	$L__BB0_16;
	shl.b32 	%r87, %r126, 2;
	mov.u32 	%r88, _ZZ12block_reducefE5swarp;
	add.s32 	%r89, %r88, %r87;
	ld.shared.f32 	%f174, [%r89];
$L__BB0_16:
	mov.b32 	%r90, %f174;
	shfl.sync.down.b32	%r91|%p18, %r90, 16, 31, -1;
	mov.b32 	%f70, %r91;
	add.f32 	%f71, %f174, %f70;
	mov.b32 	%r92, %f71;
	shfl.sync.down.b32	%r93|%p19, %r92, 8, 31, -1;
	mov.b32 	%f72, %r93;
	add.f32 	%f73, %f71, %f72;
	mov.b32 	%r94, %f73;
	shfl.sync.down.b32	%r95|%p20, %r94, 4, 31, -1;
	mov.b32 	%f74, %r95;
	add.f32 	%f75, %f73, %f74;
	mov.b32 	%r96, %f75;
	shfl.sync.down.b32	%r97|%p21, %r96, 2, 31, -1;
	mov.b32 	%f76, %r97;
	add.f32 	%f77, %f75, %f76;
	mov.b32 	%r98, %f77;
	shfl.sync.down.b32	%r99|%p22, %r98, 1, 31, -1;
	mov.b32 	%f78, %r99;
	add.f32 	%f14, %f77, %f78;
	setp.ne.s32 	%p23, %r126, 0;
	@%p23 bra 	$L__BB0_18;
	st.shared.f32 	[_ZZ12rmsnorm_SIMDPfS_S_iifE10shared_val], %f14;
$L__BB0_18:
	setp.ge.s32 	%p24, %r126, %r4;
	bar.sync 	0;
	ld.shared.f32 	%f79, [_ZZ12rmsnorm_SIMDPfS_S_iifE10shared_val];
	cvt.rn.f32.s32 	%f80, %r51;
	div.rn.f32 	%f81, %f79, %f80;
	add.f32 	%f82, %f16, %f81;
	rsqrt.approx.f32 	%f15, %f82;
	@%p24 bra 	$L__BB0_25;
	mov.u32 	%r29, %ntid.x;
	add.s32 	%r100, %r126, %r29;
	max.u32 	%r101, %r4, %r100;
	setp.lt.u32 	%p25, %r100, %r4;
	selp.u32 	%r102, 1, 0, %p25;
	add.s32 	%r103, %r100, %r102;
	sub.s32 	%r104, %r101, %r103;
	div.u32 	%r105, %r104, %r29;
	add.s32 	%r30, %r105, %r102;
	and.b32  	%r106, %r30, 3;
	setp.eq.s32 	%p26, %r106, 3;
	@%p26 bra 	$L__BB0_22;
	add.s32 	%r107, %r30, 1;
	and.b32  	%r108, %r107, 3;
	mul.wide.u32 	%rd55, %r126, 16;
	mul.wide.u32 	%rd10, %r29, 16;
	neg.s32 	%r121, %r108;
	mad.lo.s32 	%r126, %r29, %r108, %r126;
$L__BB0_21:
	.pragma "nounroll";
	add.s64 	%rd31, %rd1, %rd55;
	ld.global.v4.f32 	{%f83, %f84, %f85, %f86}, [%rd31];
	add.s64 	%rd32, %rd3, %rd55;
	ld.global.v4.f32 	{%f87, %f88, %f89, %f90}, [%rd32];
	mul.f32 	%f91, %f15, %f87;
	mul.f32 	%f92, %f83, %f91;
	mul.f32 	%f93, %f15, %f88;
	mul.f32 	%f94, %f84, %f93;
	mul.f32 	%f95, %f15, %f89;
	mul.f32 	%f96, %f85, %f95;
	mul.f32 	%f97, %f15, %f90;
	mul.f32 	%f98, %f86, %f97;
	add.s64 	%rd33, %rd4, %rd55;
	st.global.v4.f32 	[%rd33], {%f92, %f94, %f96, %f98};
	add.s64 	%rd55, %rd55, %rd10;
	add.s32 	%r121, %r121, 1;
	setp.ne.s32 	%p27, %r121, 0;
	@%p27 bra 	$L__BB0_21;
$L__BB0_22:
	setp.lt.u32 	%p28, %r30, 3;
	@%p28 bra 	$L__BB0_25;
	shl.b32 	%r109, %r29, 1;
	add.s32 	%r125, %r126, %r109;
	shl.b32 	%r37, %r29, 2;
	mad.lo.s32 	%r124, %r29, 3, %r126;
	add.s32 	%r123, %r29, %r126;
$L__BB0_24:
	mul.wide.u32 	%rd34, %r126, 16;
	add.s64 	%rd35, %rd1, %rd34;
	ld.global.v4.f32 	{%f99, %f100, %f101, %f102}, [%rd35];
	add.s64 	%rd36, %rd3, %rd34;
	ld.global.v4.f32 	{%f103, %f104, %f105, %f106}, [%rd36];
	mul.f32 	%f107, %f15, %f103;
	mul.f32 	%f108, %f99, %f107;
	mul.f32 	%f109, %f15, %f104;
	mul.f32 	%f110, %f100, %f109;
	mul.f32 	%f111, %f15, %f105;
	mul.f32 	%f112, %f101, %f111;
	mul.f32 	%f113, %f15, %f106;
	mul.f32 	%f114, %f102, %f113;
	add.s64 	%rd37, %rd4, %rd34;
	st.global.v4.f32 	[%rd37], {%f108, %f110, %f112, %f114};
	add.s32 	%r110, %r126, %r29;
	mul.wide.u32 	%rd38, %r123, 16;
	add.s64 	%rd39, %rd1, %rd38;
	ld.global.v4.f32 	{%f115, %f116, %f117, %f118}, [%rd39];
	add.s64 	%rd40, %rd3, %rd38;
	ld.global.v4.f32 	{%f119, %f120, %f121, %f122}, [%rd40];
	mul.f32 	%f123, %f15, %f119;
	mul.f32 	%f124, %f115, %f123;
	mul.f32 	%f125, %f15, %f120;
	mul.f32 	%f126, %f116, %f125;
	mul.f32 	%f127, %f15, %f121;
	mul.f32 	%f128, %f117, %f127;
	mul.f32 	%f129, %f15, %f122;
	mul.f32 	%f130, %f118, %f129;
	add.s64 	%rd41, %rd4, %rd38;
	st.global.v4.f32 	[%rd41], {%f124, %f126, %f128, %f130};
	add.s32 	%r111, %r110, %r29;
	mul.wide.u32 	%rd42, %r125, 16;
	add.s64 	%rd43, %rd1, %rd42;
	ld.global.v4.f32 	{%f131, %f132, %f133, %f134}, [%rd43];
	add.s64 	%rd44, %rd3, %rd42;
	ld.global.v4.f32 	{%f135, %f136, %f137, %f138}, [%rd44];
	mul.f32 	%f139, %f15, %f135;
	mul.f32 	%f140, %f131, %f139;
	mul.f32 	%f141, %f15, %f136;
	mul.f32 	%f142, %f132, %f141;
	mul.f32 	%f143, %f15, %f137;
	mul.f32 	%f144, %f133, %f143;
	mul.f32 	%f145, %f15, %f138;
	mul.f32 	%f146, %f134, %f145;
	add.s64 	%rd45, %rd4, %rd42;
	st.global.v4.f32 	[%rd45], {%f140, %f142, %f144, %f146};
	add.s32 	%r112, %r111, %r29;
	mul.wide.u32 	%rd46, %r124, 16;
	add.s64 	%rd47, %rd1, %rd46;
	ld.global.v4.f32 	{%f147, %f148, %f149, %f150}, [%rd47];
	add.s64 	%rd48, %rd3, %rd46;
	ld.global.v4.f32 	{%f151, %f152, %f153, %f154}, [%rd48];
	mul.f32 	%f155, %f15, %f151;
	mul.f32 	%f156, %f147, %f155;
	mul.f32 	%f157, %f15, %f152;
	mul.f32 	%f158, %f148, %f157;
	mul.f32 	%f159, %f15, %f153;
	mul.f32 	%f160, %f149, %f159;
	mul.f32 	%f161, %f15, %f154;
	mul.f32 	%f162, %f150, %f161;
	add.s64 	%rd49, %rd4, %rd46;
	st.global.v4.f32 	[%rd49], {%f156, %f158, %f160, %f162};
	add.s32 	%r126, %r112, %r29;
	add.s32 	%r125, %r125, %r37;
	add.s32 	%r124, %r124, %r37;
	add.s32 	%r123, %r123, %r37;
	setp.lt.s32 	%p29, %r126, %r4;
	@%p29 bra 	$L__BB0_24;
$L__BB0_25:
	setp.ge.s32 	%p30, %r127, %r51;
	@%p30 bra 	$L__BB0_28;
	mov.u32 	%r40, %ntid.x;
$L__BB0_27:
	mul.wide.s32 	%rd50, %r127, 4;
	add.s64 	%rd51, %rd1, %rd50;
	ld.global.f32 	%f163, [%rd51];
	add.s64 	%rd52, %rd3, %rd50;
	ld.global.f32 	%f164, [%rd52];
	mul.f32 	%f165, %f163, %f164;
	mul.f32 	%f166, %f15, %f165;
	add.s64 	%rd53, %rd4, %rd50;
	st.global.f32 	[%rd53], %f166;
	add.s32 	%r127, %r127, %r40;
	setp.lt.s32 	%p31, %r127, %r51;
	@%p31 bra 	$L__BB0_27;
$L__BB0_28:
	ret;

}


// ===== COMPILED SASS (sm_100) =====

	.target	sm_100

	.elftype	@"ET_EXEC"


//--------------------- .note.nv.tkinfo           --------------------------
	.section	.note.nv.tkinfo,"",@"SHT_NOTE"
	.sectionflags	@"SHF_NOTE_NV_TKINFO"
	.tkinfo
        /*0018*/ 	.word	0x00000002
        /*0030*/ 	.string	""
        /*0030*/ 	.string	"ptxas"
        /*0030*/ 	.string	"Cuda compilation tools, release 13.0, V13.0.88"
        /*0030*/ 	.string	"Build cuda_13.0.r13.0/compiler.36424714_0"
        /*0030*/ 	.string	"-arch sm_100 -m 64 "



//--------------------- .note.nv.cuinfo           --------------------------
	.section	.note.nv.cuinfo,"",@"SHT_NOTE"
	.sectionflags	@"SHF_NOTE_NV_CUINFO"
        /*0018*/ 	.short	0x0002
        /*001a*/ 	.short	0x0064
        /*001c*/ 	.short	0x0082
	.zero		2


//--------------------- .nv.info                  --------------------------
	.section	.nv.info,"",@"SHT_CUDA_INFO"
	.align	4


	//----- nvinfo : EIATTR_REGCOUNT
	.align		4
        /*0000*/ 	.byte	0x04, 0x2f
        /*0002*/ 	.short	(.L_1 - .L_0)
	.align		4
.L_0:
        /*0004*/ 	.word	index@(_Z12rmsnorm_SIMDPfS_S_iif)
        /*0008*/ 	.word	0x00000020


	//----- nvinfo : EIATTR_FRAME_SIZE
	.align		4
.L_1:
        /*000c*/ 	.byte	0x04, 0x11
        /*000e*/ 	.short	(.L_3 - .L_2)
	.align		4
.L_2:
        /*0010*/ 	.word	index@($__internal_0_$__cuda_sm3x_div_rn_noftz_f32_slowpath)
        /*0014*/ 	.word	0x00000000


	//----- nvinfo : EIATTR_FRAME_SIZE
	.align		4
.L_3:
        /*0018*/ 	.byte	0x04, 0x11
        /*001a*/ 	.short	(.L_5 - .L_4)
	.align		4
.L_4:
        /*001c*/ 	.word	index@(_Z12rmsnorm_SIMDPfS_S_iif)
        /*0020*/ 	.word	0x00000000


	//----- nvinfo : EIATTR_MIN_STACK_SIZE
	.align		4
.L_5:
        /*0024*/ 	.byte	0x04, 0x12
        /*0026*/ 	.short	(.L_7 - .L_6)
	.align		4
.L_6:
        /*0028*/ 	.word	index@(_Z12rmsnorm_SIMDPfS_S_iif)
        /*002c*/ 	.word	0x00000000
.L_7:


//--------------------- .nv.compat                --------------------------
	.section	.nv.compat,"",@"SHT_CUDA_COMPAT_INFO"
	.align	4
        /*0000*/ 	.byte	0x02, 0x09, 0x00, 0x00, 0x02, 0x02, 0x01, 0x00, 0x02, 0x05, 0x05, 0x00, 0x03, 0x07, 0x01, 0x01
        /*0010*/ 	.byte	0x02, 0x03, 0x00, 0x00, 0x02, 0x06, 0x01, 0x00, 0x04, 0x0b, 0x08, 0x00, 0x01, 0x00, 0x00, 0x00
        /*0020*/ 	.byte	0x00, 0x00, 0x00, 0x00


//--------------------- .nv.info._Z12rmsnorm_SIMDPfS_S_iif --------------------------
	.section	.nv.info._Z12rmsnorm_SIMDPfS_S_iif,"",@"SHT_CUDA_INFO"
	.sectionflags	@""
	.align	4


	//----- nvinfo : EIATTR_CUDA_API_VERSION
	.align		4
        /*0000*/ 	.byte	0x04, 0x37
        /*0002*/ 	.short	(.L_9 - .L_8)
.L_8:
        /*0004*/ 	.word	0x00000082


	//----- nvinfo : EIATTR_KPARAM_INFO
	.align		4
.L_9:
        /*0008*/ 	.byte	0x04, 0x17
        /*000a*/ 	.short	(.L_11 - .L_10)
.L_10:
        /*000c*/ 	.word	0x00000000
        /*0010*/ 	.short	0x0005
        /*0012*/ 	.short	0x0020
        /*0014*/ 	.byte	0x00, 0xf0, 0x11, 0x00


	//----- nvinfo : EIATTR_KPARAM_INFO
	.align		4
.L_11:
        /*0018*/ 	.byte	0x04, 0x17
        /*001a*/ 	.short	(.L_13 - .L_12)
.L_12:
        /*001c*/ 	.word	0x00000000
        /*0020*/ 	.short	0x0004
        /*0022*/ 	.short	0x001c
        /*0024*/ 	.byte	0x00, 0xf0, 0x11, 0x00


	//----- nvinfo : EIATTR_KPARAM_INFO
	.align		4
.L_13:
        /*0028*/ 	.byte	0x04, 0x17
        /*002a*/ 	.short	(.L_15 - .L_14)
.L_14:
        /*002c*/ 	.word	0x00000000
        /*0030*/ 	.short	0x0003
        /*0032*/ 	.short	0x0018
        /*0034*/ 	.byte	0x00, 0xf0, 0x11, 0x00


	//----- nvinfo : EIATTR_KPARAM_INFO
	.align		4
.L_15:
        /*0038*/ 	.byte	0x04, 0x17
        /*003a*/ 	.short	(.L_17 - .L_16)
.L_16:
        /*003c*/ 	.word	0x00000000
        /*0040*/ 	.short	0x0002
        /*0042*/ 	.short	0x0010
        /*0044*/ 	.byte	0x00, 0xf5, 0x21, 0x00


	//----- nvinfo : EIATTR_KPARAM_INFO
	.align		4
.L_17:
        /*0048*/ 	.byte	0x04, 0x17
        /*004a*/ 	.short	(.L_19 - .L_18)
.L_18:
        /*004c*/ 	.word	0x00000000
        /*0050*/ 	.short	0x0001
        /*0052*/ 	.short	0x0008
        /*0054*/ 	.byte	0x00, 0xf5, 0x21, 0x00


	//----- nvinfo : EIATTR_KPARAM_INFO
	.align		4
.L_19:
        /*0058*/ 	.byte	0x04, 0x17
        /*005a*/ 	.short	(.L_21 - .L_20)
.L_20:
        /*005c*/ 	.word	0x00000000
        /*0060*/ 	.short	0x0000
        /*0062*/ 	.short	0x0000
        /*0064*/ 	.byte	0x00, 0xf5, 0x21, 0x00


	//----- nvinfo : EIATTR_SPARSE_MMA_MASK
	.align		4
.L_21:
        /*0068*/ 	.byte	0x03, 0x50
        /*006a*/ 	.short	0x0000


	//----- nvinfo : EIATTR_MAXREG_COUNT
	.align		4
        /*006c*/ 	.byte	0x03, 0x1b
        /*006e*/ 	.short	0x00ff


	//----- nvinfo : EIATTR_NUM_BARRIERS
	.align		4
        /*0070*/ 	.byte	0x02, 0x4c
        /*0072*/ 	.byte	0x01
	.zero		1


	//----- nvinfo : EIATTR_MERCURY_ISA_VERSION
	.align		4
        /*0074*/ 	.byte	0x03, 0x5f
        /*0076*/ 	.short	0x0101


	//----- nvinfo : EIATTR_COOP_GROUP_MASK_REGIDS
	.align		4
        /*0078*/ 	.byte	0x04, 0x29
        /*007a*/ 	.short	(.L_23 - .L_22)


	//   ....[0]....
.L_22:
        /*007c*/ 	.word	0xffffffff


	//   ....[1]....
        /*0080*/ 	.word	0xffffffff


	//   ....[2]....
        /*0084*/ 	.word	0xffffffff


	//   ....[3]....
        /*0088*/ 	.word	0xffffffff


	//   ....[4]....
        /*008c*/ 	.word	0xffffffff


	//   ....[5]....
        /*0090*/ 	.word	0xffffffff


	//   ....[6]....
        /*0094*/ 	.word	0xffffffff


	//   ....[7]....
        /*0098*/ 	.word	0xffffffff


	//   ....[8]....
        /*009c*/ 	.word	0xffffffff


	//   ....[9]....
        /*00a0*/ 	.word	0xffffffff


	//   ....[10]....
        /*00a4*/ 	.word	0x0500000a


	//   ....[11]....
        /*00a8*/ 	.word	0x0500000a


	//   ....[12]....
        /*00ac*/ 	.word	0x0500000a


	//   ....[13]....
        /*00b0*/ 	.word	0x0500000a


	//   ....[14]....
        /*00b4*/ 	.word	0x0500000a


	//----- nvinfo : EIATTR_COOP_GROUP_INSTR_OFFSETS
	.align		4
.L_23:
        /*00b8*/ 	.byte	0x04, 0x28
        /*00ba*/ 	.short	(.L_25 - .L_24)


	//   ....[0]....
.L_24:
        /*00bc*/ 	.word	0x000007d0


	//   ....[1]....
        /*00c0*/ 	.word	0x00000820


	//   ....[2]....
        /*00c4*/ 	.word	0x00000860


	//   ....[3]....
        /*00c8*/ 	.word	0x00000880


	//   ....[4]....
        /*00cc*/ 	.word	0x000008a0


	//   ....[5]....
        /*00d0*/ 	.word	0x000009c0


	//   ....[6]....
        /*00d4*/ 	.word	0x000009e0


	//   ....[7]....
        /*00d8*/ 	.word	0x00000a00


	//   ....[8]....
        /*00dc*/ 	.word	0x00000a20


	//   ....[9]....
        /*00e0*/ 	.word	0x00000a40


	//   ....[10]....
        /*00e4*/ 	.word	0x000015a0


	//   ....[11]....
        /*00e8*/ 	.word	0x00001610


	//   ....[12]....
        /*00ec*/ 	.word	0x00001680


	//   ....[13]....
        /*00f0*/ 	.word	0x000016f0


	//   ....[14]....
        /*00f4*/ 	.word	0x00001760


	//----- nvinfo : EIATTR_VRC_CTA_INIT_COUNT
	.align		4
.L_25:
        /*00f8*/ 	.byte	0x02, 0x4a
	.zero		1
	.zero		1


	//----- nvinfo : EIATTR_EXIT_INSTR_OFFSETS
	.align		4
        /*00fc*/ 	.byte	0x04, 0x1c
        /*00fe*/ 	.short	(.L_27 - .L_26)


	//   ....[0]....
.L_26:
        /*0100*/ 	.word	0x00000040


	//   ....[1]....
        /*0104*/ 	.word	0x00001470


	//   ....[2]....
        /*0108*/ 	.word	0x00001550


	//----- nvinfo : EIATTR_CRS_STACK_SIZE
	.align		4
.L_27:
        /*010c*/ 	.byte	0x04, 0x1e
        /*010e*/ 	.short	(.L_29 - .L_28)
.L_28:
        /*0110*/ 	.word	0x00000000


	//----- nvinfo : EIATTR_CBANK_PARAM_SIZE
	.align		4
.L_29:
        /*0114*/ 	.byte	0x03, 0x19
        /*0116*/ 	.short	0x0024


	//----- nvinfo : EIATTR_PARAM_CBANK
	.align		4
        /*0118*/ 	.byte	0x04, 0x0a
        /*011a*/ 	.short	(.L_31 - .L_30)
	.align		4
.L_30:
        /*011c*/ 	.word	index@(.nv.constant0._Z12rmsnorm_SIMDPfS_S_iif)
        /*0120*/ 	.short	0x0380
        /*0122*/ 	.short	0x0024


	//----- nvinfo : EIATTR_SW_WAR
	.align		4
.L_31:
        /*0124*/ 	.byte	0x04, 0x36
        /*0126*/ 	.short	(.L_33 - .L_32)
.L_32:
        /*0128*/ 	.word	0x00000008
.L_33:


//--------------------- .nv.callgraph             --------------------------
	.section	.nv.callgraph,"",@"SHT_CUDA_CALLGRAPH"
	.align	4
	.sectionentsize	8
	.align		4
        /*0000*/ 	.word	0x00000000
	.align		4
        /*0004*/ 	.word	0xffffffff
	.align		4
        /*0008*/ 	.word	0x00000000
	.align		4
        /*000c*/ 	.word	0xfffffffe
	.align		4
        /*0010*/ 	.word	0x00000000
	.align		4
        /*0014*/ 	.word	0xfffffffd
	.align		4
        /*0018*/ 	.word	0x00000000
	.align		4
        /*001c*/ 	.word	0xfffffffc


//--------------------- .text._Z12rmsnorm_SIMDPfS_S_iif --------------------------
	.section	.text._Z12rmsnorm_SIMDPfS_S_iif,"ax",@progbits
	.align	128
        .global         _Z12rmsnorm_SIMDPfS_S_iif
        .type           _Z12rmsnorm_SIMDPfS_S_iif,@function
        .size           _Z12rmsnorm_SIMDPfS_S_iif,(.L_x_34 - _Z12rmsnorm_SIMDPfS_S_iif)
        .other          _Z12rmsnorm_SIMDPfS_S_iif,@"STO_CUDA_ENTRY STV_DEFAULT"
_Z12rmsnorm_SIMDPfS_S_iif:
.text._Z12rmsnorm_SIMDPfS_S_iif:
[----:B------:R-:W-:Y:S08]  /*0000*/  LDC R1, c[0x0][0x37c] ;  /* 0x0000df00ff017b82 */ /* 0x000ff00000000800 */
[----:B------:R-:W0:Y:S08]  /*0010*/  S2UR UR4, SR_CTAID.X ;  /* 0x00000000000479c3 */ /* 0x000e300000002500 */
[----:B------:R-:W0:Y:S02]  /*0020*/  LDC R0, c[0x0][0x398] ;  /* 0x0000e600ff007b82 */ /* 0x000e240000000800 */
[----:B0-----:R-:W-:-:S13]  /*0030*/  ISETP.LE.AND P0, PT, R0, UR4, PT ;  /* 0x0000000400007c0c */ /* 0x001fda000bf03270 */
[----:B------:R-:W-:Y:S05]  /*0040*/  @P0 EXIT ;  /* 0x000000000000094d */ /* 0x000fea0003800000 */
[----:B------:R-:W0:Y:S01]  /*0050*/  LDC R3, c[0x0][0x39c] ;  /* 0x0000e700ff037b82 */ /* 0x000e220000000800 */
[----:B------:R-:W1:Y:S01]  /*0060*/  S2R R5, SR_TID.X ;  /* 0x0000000000057919 */ /* 0x000e620000002100 */
[----:B------:R-:W2:Y:S01]  /*0070*/  LDCU.64 UR10, c[0x0][0x390] ;  /* 0x00007200ff0a77ac */ /* 0x000ea20008000a00 */
[----:B------:R-:W-:Y:S01]  /*0080*/  BSSY.RECONVERGENT B0, `(.L_x_0) ;  /* 0x0000067000007945 */ /* 0x000fe20003800200 */
[----:B------:R-:W-:Y:S01]  /*0090*/  HFMA2 R21, -RZ, RZ, 0, 0 ;  /* 0x00000000ff157431 */ /* 0x000fe200000001ff */
[----:B------:R-:W3:Y:S01]  /*00a0*/  LDCU.64 UR8, c[0x0][0x380] ;  /* 0x00007000ff0877ac */ /* 0x000ee20008000a00 */
[----:B------:R-:W4:Y:S01]  /*00b0*/  LDCU.64 UR6, c[0x0][0x358] ;  /* 0x00006b00ff0677ac */ /* 0x000f220008000a00 */
[----:B0-----:R-:W-:Y:S01]  /*00c0*/  SHF.R.S32.HI R0, RZ, 0x1f, R3 ;  /* 0x0000001fff007819 */ /* 0x001fe20000011403 */
[----:B------:R-:W-:-:S03]  /*00d0*/  IMAD R6, R3, UR4, RZ ;  /* 0x0000000403067c24 */ /* 0x000fc6000f8e02ff */
[----:B------:R-:W-:Y:S01]  /*00e0*/  LEA.HI R0, R0, R3, RZ, 0x2 ;  /* 0x0000000300007211 */ /* 0x000fe200078f10ff */
[----:B------:R-:W-:-:S03]  /*00f0*/  IMAD.WIDE R6, R6, 0x4, RZ ;  /* 0x0000000406067825 */ /* 0x000fc600078e02ff */
[----:B------:R-:W-:Y:S02]  /*0100*/  SHF.R.S32.HI R0, RZ, 0x2, R0 ;  /* 0x00000002ff007819 */ /* 0x000fe40000011400 */
[C---:B--2---:R-:W-:Y:S02]  /*0110*/  IADD3 R22, P2, PT, R6.reuse, UR10, RZ ;  /* 0x0000000a06167c10 */ /* 0x044fe4000ff5e0ff */
[----:B-1----:R-:W-:Y:S02]  /*0120*/  ISETP.GE.AND P0, PT, R5, R0, PT ;  /* 0x000000000500720c */ /* 0x002fe40003f06270 */
[----:B---3--:R-:W-:Y:S02]  /*0130*/  IADD3 R24, P1, PT, R6, UR8, RZ ;  /* 0x0000000806187c10 */ /* 0x008fe4000ff3e0ff */
[C---:B------:R-:W-:Y:S02]  /*0140*/  IADD3.X R23, PT, PT, R7.reuse, UR11, RZ, P2, !PT ;  /* 0x0000000b07177c10 */ /* 0x040fe400097fe4ff */
[----:B------:R-:W-:-:S07]  /*0150*/  IADD3.X R25, PT, PT, R7, UR9, RZ, P1, !PT ;  /* 0x0000000907197c10 */ /* 0x000fce0008ffe4ff */
[----:B----4-:R-:W-:Y:S05]  /*0160*/  @P0 BRA `(.L_x_1) ;  /* 0x0000000400600947 */ /* 0x010fea0003800000 */
[----:B------:R-:W0:Y:S01]  /*0170*/  LDC R4, c[0x0][0x360] ;  /* 0x0000d800ff047b82 */ /* 0x000e220000000800 */
[----:B------:R-:W-:Y:S01]  /*0180*/  BSSY.RECONVERGENT B1, `(.L_x_2) ;  /* 0x0000033000017945 */ /* 0x000fe20003800200 */
[----:B------:R-:W-:Y:S01]  /*0190*/  MOV R21, RZ ;  /* 0x000000ff00157202 */ /* 0x000fe20000000f00 */
[----:B0-----:R-:W0:Y:S01]  /*01a0*/  I2F.U32.RP R12, R4 ;  /* 0x00000004000c7306 */ /* 0x001e220000209000 */
[----:B------:R-:W-:Y:S01]  /*01b0*/  IMAD.IADD R11, R5, 0x1, R4 ;  /* 0x00000001050b7824 */ /* 0x000fe200078e0204 */
[----:B------:R-:W-:-:S04]  /*01c0*/  ISETP.NE.U32.AND P2, PT, R4, RZ, PT ;  /* 0x000000ff0400720c */ /* 0x000fc80003f45070 */
[----:B------:R-:W-:Y:S02]  /*01d0*/  ISETP.GE.U32.AND P0, PT, R11, R0, PT ;  /* 0x000000000b00720c */ /* 0x000fe40003f06070 */
[----:B------:R-:W-:Y:S02]  /*01e0*/  VIMNMX.U32 R2, PT, PT, R0, R11, !PT ;  /* 0x0000000b00027248 */ /* 0x000fe40007fe0000 */
[----:B------:R-:W-:-:S04]  /*01f0*/  SEL R10, RZ, 0x1, P0 ;  /* 0x00000001ff0a7807 */ /* 0x000fc80000000000 */
[----:B------:R-:W-:Y:S01]  /*0200*/  IADD3 R11, PT, PT, R2, -R11, -R10 ;  /* 0x8000000b020b7210 */ /* 0x000fe20007ffe80a */
[----:B0-----:R-:W0:Y:S02]  /*0210*/  MUFU.RCP R12, R12 ;  /* 0x0000000c000c7308 */ /* 0x001e240000001000 */
[----:B0-----:R-:W-:-:S06]  /*0220*/  VIADD R8, R12, 0xffffffe ;  /* 0x0ffffffe0c087836 */ /* 0x001fcc0000000000 */
[----:B------:R0:W1:Y:S02]  /*0230*/  F2I.FTZ.U32.TRUNC.NTZ R9, R8 ;  /* 0x0000000800097305 */ /* 0x000064000021f000 */
[----:B0-----:R-:W-:Y:S02]  /*0240*/  MOV R8, RZ ;  /* 0x000000ff00087202 */ /* 0x001fe40000000f00 */
[----:B-1----:R-:W-:-:S05]  /*0250*/  IADD3 R13, PT, PT, RZ, -R9, RZ ;  /* 0x80000009ff0d7210 */ /* 0x002fca0007ffe0ff */
[----:B------:R-:W-:-:S04]  /*0260*/  IMAD R13, R13, R4, RZ ;  /* 0x000000040d0d7224 */ /* 0x000fc800078e02ff */
[----:B------:R-:W-:-:S06]  /*0270*/  IMAD.HI.U32 R12, R9, R13, R8 ;  /* 0x0000000d090c7227 */ /* 0x000fcc00078e0008 */
[----:B------:R-:W-:-:S04]  /*0280*/  IMAD.HI.U32 R9, R12, R11, RZ ;  /* 0x0000000b0c097227 */ /* 0x000fc800078e00ff */
[----:B------:R-:W-:-:S04]  /*0290*/  IMAD.MOV R2, RZ, RZ, -R9 ;  /* 0x000000ffff027224 */ /* 0x000fc800078e0a09 */
[----:B------:R-:W-:-:S05]  /*02a0*/  IMAD R11, R4, R2, R11 ;  /* 0x00000002040b7224 */ /* 0x000fca00078e020b */
[----:B------:R-:W-:-:S13]  /*02b0*/  ISETP.GE.U32.AND P0, PT, R11, R4, PT ;  /* 0x000000040b00720c */ /* 0x000fda0003f06070 */
[----:B------:R-:W-:Y:S01]  /*02c0*/  @P0 IADD3 R11, PT, PT, R11, -R4, RZ ;  /* 0x800000040b0b0210 */ /* 0x000fe20007ffe0ff */
[----:B------:R-:W-:-:S03]  /*02d0*/  @P0 VIADD R9, R9, 0x1 ;  /* 0x0000000109090836 */ /* 0x000fc60000000000 */
[----:B------:R-:W-:-:S13]  /*02e0*/  ISETP.GE.U32.AND P1, PT, R11, R4, PT ;  /* 0x000000040b00720c */ /* 0x000fda0003f26070 */
[----:B------:R-:W-:Y:S02]  /*02f0*/  @P1 IADD3 R9, PT, PT, R9, 0x1, RZ ;  /* 0x0000000109091810 */ /* 0x000fe40007ffe0ff */
[----:B------:R-:W-:-:S05]  /*0300*/  @!P2 LOP3.LUT R9, RZ, R4, RZ, 0x33, !PT ;  /* 0x00000004ff09a212 */ /* 0x000fca00078e33ff */
[----:B------:R-:W-:-:S05]  /*0310*/  IMAD.IADD R9, R10, 0x1, R9 ;  /* 0x000000010a097824 */ /* 0x000fca00078e0209 */
[C---:B------:R-:W-:Y:S02]  /*0320*/  LOP3.LUT R2, R9.reuse, 0x3, RZ, 0xc0, !PT ;  /* 0x0000000309027812 */ /* 0x040fe400078ec0ff */
[----:B------:R-:W-:Y:S02]  /*0330*/  ISETP.GE.U32.AND P1, PT, R9, 0x3, PT ;  /* 0x000000030900780c */ /* 0x000fe40003f26070 */
[----:B------:R-:W-:Y:S01]  /*0340*/  ISETP.NE.AND P0, PT, R2, 0x3, PT ;  /* 0x000000030200780c */ /* 0x000fe20003f05270 */
[----:B------:R-:W-:-:S12]  /*0350*/  IMAD.MOV.U32 R2, RZ, RZ, R5 ;  /* 0x000000ffff027224 */ /* 0x000fd800078e0005 */
[----:B------:R-:W-:Y:S05]  /*0360*/  @!P0 BRA `(.L_x_3) ;  /* 0x0000000000508947 */ /* 0x000fea0003800000 */
[----:B------:R-:W-:Y:S01]  /*0370*/  IMAD.WIDE.U32 R6, R5, 0x10, R6 ;  /* 0x0000001005067825 */ /* 0x000fe200078e0006 */
[----:B------:R-:W-:-:S03]  /*0380*/  IADD3 R2, PT, PT, R9, 0x1, RZ ;  /* 0x0000000109027810 */ /* 0x000fc60007ffe0ff */
[----:B------:R-:W-:Y:S01]  /*0390*/  IMAD.MOV.U32 R21, RZ, RZ, RZ ;  /* 0x000000ffff157224 */ /* 0x000fe200078e00ff */
[----:B------:R-:W-:Y:S02]  /*03a0*/  IADD3 R12, P0, PT, R6, UR8, RZ ;  /* 0x00000008060c7c10 */ /* 0x000fe4000ff1e0ff */
[----:B------:R-:W-:Y:S02]  /*03b0*/  LOP3.LUT R6, R2, 0x3, RZ, 0xc0, !PT ;  /* 0x0000000302067812 */ /* 0x000fe400078ec0ff */
[----:B------:R-:W-:Y:S02]  /*03c0*/  IADD3.X R7, PT, PT, R7, UR9, RZ, P0, !PT ;  /* 0x0000000907077c10 */ /* 0x000fe400087fe4ff */
[----:B------:R-:W-:Y:S01]  /*03d0*/  MOV R2, R5 ;  /* 0x0000000500027202 */ /* 0x000fe20000000f00 */
[----:B------:R-:W-:-:S07]  /*03e0*/  IMAD.MOV R14, RZ, RZ, -R6 ;  /* 0x000000ffff0e7224 */ /* 0x000fce00078e0a06 */
.L_x_4:
[----:B------:R-:W-:-:S05]  /*03f0*/  MOV R13, R7 ;  /* 0x00000007000d7202 */ /* 0x000fca0000000f00 */
[----:B------:R0:W2:Y:S01]  /*0400*/  LDG.E.128 R8, desc[UR6][R12.64] ;  /* 0x000000060c087981 */ /* 0x0000a2000c1e1d00 */
[----:B------:R-:W-:Y:S01]  /*0410*/  IADD3 R14, PT, PT, R14, 0x1, RZ ;  /* 0x000000010e0e7810 */ /* 0x000fe20007ffe0ff */
[C---:B------:R-:W-:Y:S01]  /*0420*/  IMAD.WIDE.U32 R6, R4.reuse, 0x10, R12 ;  /* 0x0000001004067825 */ /* 0x040fe200078e000c */
[----:B------:R-:W-:Y:S02]  /*0430*/  IADD3 R2, PT, PT, R4, R2, RZ ;  /* 0x0000000204027210 */ /* 0x000fe40007ffe0ff */
[----:B------:R-:W-:Y:S01]  /*0440*/  ISETP.NE.AND P0, PT, R14, RZ, PT ;  /* 0x000000ff0e00720c */ /* 0x000fe20003f05270 */
[----:B0-----:R-:W-:Y:S02]  /*0450*/  IMAD.MOV.U32 R12, RZ, RZ, R6 ;  /* 0x000000ffff0c7224 */ /* 0x001fe400078e0006 */
[----:B--2---:R-:W-:-:S04]  /*0460*/  FFMA R8, R8, R8, R21 ;  /* 0x0000000808087223 */ /* 0x004fc80000000015 */
[----:B------:R-:W-:-:S04]  /*0470*/  FFMA R9, R9, R9, R8 ;  /* 0x0000000909097223 */ /* 0x000fc80000000008 */
[----:B------:R-:W-:-:S04]  /*0480*/  FFMA R10, R10, R10, R9 ;  /* 0x0000000a0a0a7223 */ /* 0x000fc80000000009 */
[----:B------:R-:W-:Y:S01]  /*0490*/  FFMA R21, R11, R11, R10 ;  /* 0x0000000b0b157223 */ /* 0x000fe2000000000a */
[----:B------:R-:W-:Y:S06]  /*04a0*/  @P0 BRA `(.L_x_4) ;  /* 0xfffffffc00d00947 */ /* 0x000fec000383ffff */
.L_x_3:
[----:B------:R-:W-:Y:S05]  /*04b0*/  BSYNC.RECONVERGENT B1 ;  /* 0x0000000000017941 */ /* 0x000fea0003800200 */
.L_x_2:
[----:B------:R-:W-:Y:S05]  /*04c0*/  @!P1 BRA `(.L_x_1) ;  /* 0x0000000000889947 */ /* 0x000fea0003800000 */
[C---:B------:R-:W-:Y:S01]  /*04d0*/  LEA R6, R4.reuse, R2, 0x1 ;  /* 0x0000000204067211 */ /* 0x040fe200078e08ff */
[----:B------:R-:W-:Y:S02]  /*04e0*/  IMAD R7, R4, 0x3, R2 ;  /* 0x0000000304077824 */ /* 0x000fe400078e0202 */
[----:B------:R-:W-:-:S07]  /*04f0*/  IMAD.IADD R20, R2, 0x1, R4 ;  /* 0x0000000102147824 */ /* 0x000fce00078e0204 */
.L_x_5:
[----:B------:R-:W-:-:S05]  /*0500*/  IMAD.WIDE.U32 R26, R2, 0x10, R24 ;  /* 0x00000010021a7825 */ /* 0x000fca00078e0018 */
[----:B------:R-:W2:Y:S01]  /*0510*/  LDG.E.128 R16, desc[UR6][R26.64] ;  /* 0x000000061a107981 */ /* 0x000ea2000c1e1d00 */
[----:B------:R-:W-:-:S06]  /*0520*/  IMAD.WIDE.U32 R12, R20, 0x10, R24 ;  /* 0x00000010140c7825 */ /* 0x000fcc00078e0018 */
[----:B------:R-:W3:Y:S01]  /*0530*/  LDG.E.128 R12, desc[UR6][R12.64] ;  /* 0x000000060c0c7981 */ /* 0x000ee2000c1e1d00 */
[----:B------:R-:W-:-:S06]  /*0540*/  IMAD.WIDE.U32 R8, R6, 0x10, R24 ;  /* 0x0000001006087825 */ /* 0x000fcc00078e0018 */
[----:B------:R-:W4:Y:S01]  /*0550*/  LDG.E.128 R8, desc[UR6][R8.64] ;  /* 0x0000000608087981 */ /* 0x000f22000c1e1d00 */
[----:B--2---:R-:W-:-:S04]  /*0560*/  FFMA R16, R16, R16, R21 ;  /* 0x0000001010107223 */ /* 0x004fc80000000015 */
[----:B------:R-:W-:-:S04]  /*0570*/  FFMA R17, R17, R17, R16 ;  /* 0x0000001111117223 */ /* 0x000fc80000000010 */
[----:B------:R-:W-:Y:S01]  /*0580*/  FFMA R18, R18, R18, R17 ;  /* 0x0000001212127223 */ /* 0x000fe20000000011 */
[----:B------:R-:W-:-:S04]  /*0590*/  IMAD.WIDE.U32 R16, R7, 0x10, R24 ;  /* 0x0000001007107825 */ /* 0x000fc800078e0018 */
[----:B------:R-:W-:Y:S02]  /*05a0*/  FFMA R21, R19, R19, R18 ;  /* 0x0000001313157223 */ /* 0x000fe40000000012 */
[----:B------:R-:W2:Y:S02]  /*05b0*/  LDG.E.128 R16, desc[UR6][R16.64] ;  /* 0x0000000610107981 */ /* 0x000ea4000c1e1d00 */
[----:B---3--:R-:W-:-:S04]  /*05c0*/  FFMA R26, R12, R12, R21 ;  /* 0x0000000c0c1a7223 */ /* 0x008fc80000000015 */
[----:B------:R-:W-:-:S04]  /*05d0*/  FFMA R21, R13, R13, R26 ;  /* 0x0000000d0d157223 */ /* 0x000fc8000000001a */
[----:B------:R-:W-:-:S04]  /*05e0*/  FFMA R14, R14, R14, R21 ;  /* 0x0000000e0e0e7223 */ /* 0x000fc80000000015 */
[----:B------:R-:W-:-:S04]  /*05f0*/  FFMA R15, R15, R15, R14 ;  /* 0x0000000f0f0f7223 */ /* 0x000fc8000000000e */
[----:B----4-:R-:W-:-:S04]  /*0600*/  FFMA R12, R8, R8, R15 ;  /* 0x00000008080c7223 */ /* 0x010fc8000000000f */
[----:B------:R-:W-:Y:S01]  /*0610*/  FFMA R13, R9, R9, R12 ;  /* 0x00000009090d7223 */ /* 0x000fe2000000000c */
[----:B------:R-:W-:-:S03]  /*0620*/  IADD3 R9, PT, PT, R4, R2, R4 ;  /* 0x0000000204097210 */ /* 0x000fc60007ffe004 */
[----:B------:R-:W-:Y:S01]  /*0630*/  FFMA R10, R10, R10, R13 ;  /* 0x0000000a0a0a7223 */ /* 0x000fe2000000000d */
[----:B------:R-:W-:-:S03]  /*0640*/  IADD3 R2, PT, PT, R4, R9, R4 ;  /* 0x0000000904027210 */ /* 0x000fc60007ffe004 */
[----:B------:R-:W-:Y:S01]  /*0650*/  FFMA R11, R11, R11, R10 ;  /* 0x0000000b0b0b7223 */ /* 0x000fe2000000000a */
[----:B------:R-:W-:Y:S01]  /*0660*/  ISETP.GE.AND P0, PT, R2, R0, PT ;  /* 0x000000000200720c */ /* 0x000fe20003f06270 */
[C---:B------:R-:W-:Y:S01]  /*0670*/  IMAD R7, R4.reuse, 0x4, R7 ;  /* 0x0000000404077824 */ /* 0x040fe200078e0207 */
[C---:B------:R-:W-:Y:S02]  /*0680*/  LEA R20, R4.reuse, R20, 0x2 ;  /* 0x0000001404147211 */ /* 0x040fe400078e10ff */
[----:B------:R-:W-:Y:S01]  /*0690*/  LEA R6, R4, R6, 0x2 ;  /* 0x0000000604067211 */ /* 0x000fe200078e10ff */
[----:B--2---:R-:W-:-:S04]  /*06a0*/  FFMA R8, R16, R16, R11 ;  /* 0x0000001010087223 */ /* 0x004fc8000000000b */
[----:B------:R-:W-:-:S04]  /*06b0*/  FFMA R17, R17, R17, R8 ;  /* 0x0000001111117223 */ /* 0x000fc80000000008 */
[----:B------:R-:W-:-:S04]  /*06c0*/  FFMA R18, R18, R18, R17 ;  /* 0x0000001212127223 */ /* 0x000fc80000000011 */
[----:B------:R-:W-:Y:S01]  /*06d0*/  FFMA R21, R19, R19, R18 ;  /* 0x0000001313157223 */ /* 0x000fe20000000012 */
[----:B------:R-:W-:Y:S06]  /*06e0*/  @!P0 BRA `(.L_x_5) ;  /* 0xfffffffc00848947 */ /* 0x000fec000383ffff */
.L_x_1:
[----:B------:R-:W-:Y:S05]  /*06f0*/  BSYNC.RECONVERGENT B0 ;  /* 0x0000000000007941 */ /* 0x000fea0003800200 */
.L_x_0:
[----:B------:R-:W-:Y:S01]  /*0700*/  LEA R2, R0, R5, 0x2 ;  /* 0x0000000500027211 */ /* 0x000fe200078e10ff */
[----:B------:R-:W-:Y:S03]  /*0710*/  BSSY.RECONVERGENT B0, `(.L_x_6) ;  /* 0x000000b000007945 */ /* 0x000fe60003800200 */
[----:B------:R-:W-:-:S13]  /*0720*/  ISETP.GE.AND P0, PT, R2, R3, PT ;  /* 0x000000030200720c */ /* 0x000fda0003f06270 */
[----:B------:R-:W-:Y:S05]  /*0730*/  @P0 BRA `(.L_x_7) ;  /* 0x0000000000200947 */ /* 0x000fea0003800000 */
[----:B------:R-:W0:Y:S01]  /*0740*/  LDC R9, c[0x0][0x360] ;  /* 0x0000d800ff097b82 */ /* 0x000e220000000800 */
[----:B------:R-:W-:-:S07]  /*0750*/  MOV R4, R2 ;  /* 0x0000000200047202 */ /* 0x000fce0000000f00 */
.L_x_8:
[----:B------:R-:W-:-:S06]  /*0760*/  IMAD.WIDE R6, R4, 0x4, R24 ;  /* 0x0000000404067825 */ /* 0x000fcc00078e0218 */
[----:B------:R-:W2:Y:S01]  /*0770*/  LDG.E R6, desc[UR6][R6.64] ;  /* 0x0000000606067981 */ /* 0x000ea2000c1e1900 */
[----:B0-----:R-:W-:-:S05]  /*0780*/  IMAD.IADD R4, R9, 0x1, R4 ;  /* 0x0000000109047824 */ /* 0x001fca00078e0204 */
[----:B------:R-:W-:Y:S01]  /*0790*/  ISETP.GE.AND P0, PT, R4, R3, PT ;  /* 0x000000030400720c */ /* 0x000fe20003f06270 */
[----:B--2---:R-:W-:-:S12]  /*07a0*/  FFMA R21, R6, R6, R21 ;  /* 0x0000000606157223 */ /* 0x004fd80000000015 */
[----:B------:R-:W-:Y:S05]  /*07b0*/  @!P0 BRA `(.L_x_8) ;  /* 0xfffffffc00e88947 */ /* 0x000fea000383ffff */
.L_x_7:
[----:B------:R-:W-:Y:S05]  /*07c0*/  BSYNC.RECONVERGENT B0 ;  /* 0x0000000000007941 */ /* 0x000fea0003800200 */
.L_x_6:
[----:B------:R-:W0:Y:S01]  /*07d0*/  SHFL.DOWN PT, R4, R21, 0x10, 0x1f ;  /* 0x0a001f0015047f89 */ /* 0x000e2200000e0000 */
[----:B------:R-:W-:-:S13]  /*07e0*/  LOP3.LUT P0, RZ, R5, 0x1f, RZ, 0xc0, !PT ;  /* 0x0000001f05ff7812 */ /* 0x000fda000780c0ff */
[----:B------:R-:W1:Y:S01]  /*07f0*/  @!P0 S2R R11, SR_CgaCtaId ;  /* 0x00000000000b8919 */ /* 0x000e620000008800 */
[----:B------:R-:W-:Y:S01]  /*0800*/  @!P0 MOV R10, 0x400 ;  /* 0x00000400000a8802 */ /* 0x000fe20000000f00 */
[----:B0-----:R-:W-:-:S05]  /*0810*/  FADD R4, R4, R21 ;  /* 0x0000001504047221 */ /* 0x001fca0000000000 */
[----:B------:R-:W0:Y:S01]  /*0820*/  SHFL.DOWN PT, R7, R4, 0x8, 0x1f ;  /* 0x09001f0004077f89 */ /* 0x000e2200000e0000 */
[----:B-1----:R-:W-:-:S04]  /*0830*/  @!P0 LEA R10, R11, R10, 0x18 ;  /* 0x0000000a0b0a8211 */ /* 0x002fc800078ec0ff */
[----:B------:R-:W-:Y:S01]  /*0840*/  @!P0 LEA.HI R10, R5, R10, RZ, 0x1d ;  /* 0x0000000a050a8211 */ /* 0x000fe200078fe8ff */
[----:B0-----:R-:W-:-:S05]  /*0850*/  FADD R7, R4, R7 ;  /* 0x0000000704077221 */ /* 0x001fca0000000000 */
[----:B------:R-:W0:Y:S02]  /*0860*/  SHFL.DOWN PT, R6, R7, 0x4, 0x1f ;  /* 0x08801f0007067f89 */ /* 0x000e2400000e0000 */
[----:B0-----:R-:W-:-:S05]  /*0870*/  FADD R6, R7, R6 ;  /* 0x0000000607067221 */ /* 0x001fca0000000000 */
[----:B------:R-:W0:Y:S02]  /*0880*/  SHFL.DOWN PT, R9, R6, 0x2, 0x1f ;  /* 0x08401f0006097f89 */ /* 0x000e2400000e0000 */
[----:B0-----:R-:W-:-:S05]  /*0890*/  FADD R9, R6, R9 ;  /* 0x0000000906097221 */ /* 0x001fca0000000000 */
[----:B------:R-:W0:Y:S02]  /*08a0*/  SHFL.DOWN PT, R8, R9, 0x1, 0x1f ;  /* 0x08201f0009087f89 */ /* 0x000e2400000e0000 */
[----:B0-----:R-:W-:-:S05]  /*08b0*/  FADD R11, R9, R8 ;  /* 0x00000008090b7221 */ /* 0x001fca0000000000 */
[----:B------:R0:W-:Y:S01]  /*08c0*/  @!P0 STS [R10], R11 ;  /* 0x0000000b0a008388 */ /* 0x0001e20000000800 */
[----:B------:R-:W-:Y:S01]  /*08d0*/  BAR.SYNC.DEFER_BLOCKING 0x0 ;  /* 0x0000000000007b1d */ /* 0x000fe20000010000 */
[----:B------:R-:W-:-:S13]  /*08e0*/  ISETP.GT.U32.AND P0, PT, R5, 0x1f, PT ;  /* 0x0000001f0500780c */ /* 0x000fda0003f04070 */
[----:B0-----:R-:W-:Y:S05]  /*08f0*/  @P0 BRA `(.L_x_9) ;  /* 0x00000000006c0947 */ /* 0x001fea0003800000 */
[----:B------:R-:W0:Y:S02]  /*0900*/  LDCU UR4, c[0x0][0x360] ;  /* 0x00006c00ff0477ac */ /* 0x000e240008000800 */
[----:B0-----:R-:W-:-:S04]  /*0910*/  UIADD3 UR4, UPT, UPT, UR4, 0x1f, URZ ;  /* 0x0000001f04047890 */ /* 0x001fc8000fffe0ff */
[----:B------:R-:W-:-:S06]  /*0920*/  USHF.R.U32.HI UR4, URZ, 0x5, UR4 ;  /* 0x00000005ff047899 */ /* 0x000fcc0008011604 */
[----:B------:R-:W-:Y:S01]  /*0930*/  ISETP.GE.U32.AND P0, PT, R5, UR4, PT ;  /* 0x0000000405007c0c */ /* 0x000fe2000bf06070 */
[----:B------:R-:W-:-:S12]  /*0940*/  UMOV UR4, 0xffffffff ;  /* 0xffffffff00047882 */ /* 0x000fd80000000000 */
[----:B------:R-:W0:Y:S01]  /*0950*/  @!P0 S2R R7, SR_CgaCtaId ;  /* 0x0000000000078919 */ /* 0x000e220000008800 */
[----:B------:R-:W-:-:S04]  /*0960*/  @!P0 MOV R4, 0x400 ;  /* 0x0000040000048802 */ /* 0x000fc80000000f00 */
[----:B0-----:R-:W-:Y:S01]  /*0970*/  @!P0 LEA R6, R7, R4, 0x18 ;  /* 0x0000000407068211 */ /* 0x001fe200078ec0ff */
[----:B------:R-:W-:-:S03]  /*0980*/  HFMA2 R4, -RZ, RZ, 0, 0 ;  /* 0x00000000ff047431 */ /* 0x000fc600000001ff */
[----:B------:R-:W-:-:S05]  /*0990*/  @!P0 LEA R6, R5, R6, 0x2 ;  /* 0x0000000605068211 */ /* 0x000fca00078e10ff */
[----:B------:R0:W1:Y:S01]  /*09a0*/  @!P0 LDS R4, [R6] ;  /* 0x0000000006048984 */ /* 0x0000620000000800 */
[----:B------:R-:W-:Y:S05]  /*09b0*/  BRA.DIV UR4, `(.L_x_10) ;  /* 0x0000000a04e87947 */ /* 0x000fea000b800000 */
[----:B-1----:R-:W1:Y:S02]  /*09c0*/  SHFL.DOWN PT, R7, R4, 0x10, 0x1f ;  /* 0x0a001f0004077f89 */ /* 0x002e6400000e0000 */
[----:B-1----:R-:W-:-:S05]  /*09d0*/  FADD R7, R7, R4 ;  /* 0x0000000407077221 */ /* 0x002fca0000000000 */
[----:B0-----:R-:W0:Y:S02]  /*09e0*/  SHFL.DOWN PT, R6, R7, 0x8, 0x1f ;  /* 0x09001f0007067f89 */ /* 0x001e2400000e0000 */
[----:B0-----:R-:W-:-:S05]  /*09f0*/  FADD R6, R7, R6 ;  /* 0x0000000607067221 */ /* 0x001fca0000000000 */
[----:B------:R-:W0:Y:S02]  /*0a00*/  SHFL.DOWN PT, R9, R6, 0x4, 0x1f ;  /* 0x08801f0006097f89 */ /* 0x000e2400000e0000 */
[----:B0-----:R-:W-:-:S05]  /*0a10*/  FADD R9, R6, R9 ;  /* 0x0000000906097221 */ /* 0x001fca0000000000 */
[----:B------:R-:W0:Y:S02]  /*0a20*/  SHFL.DOWN PT, R8, R9, 0x2, 0x1f ;  /* 0x08401f0009087f89 */ /* 0x000e2400000e0000 */
[----:B0-----:R-:W-:-:S05]  /*0a30*/  FADD R8, R9, R8 ;  /* 0x0000000809087221 */ /* 0x001fca0000000000 */
[----:B------:R0:W1:Y:S02]  /*0a40*/  SHFL.DOWN PT, R11, R8, 0x1, 0x1f ;  /* 0x08201f00080b7f89 */ /* 0x00006400000e0000 */
.L_x_24:
[----:B------:R-:W-:Y:S01]  /*0a50*/  ISETP.NE.AND P0, PT, R5, RZ, PT ;  /* 0x000000ff0500720c */ /* 0x000fe20003f05270 */
[----:B-1----:R-:W-:-:S12]  /*0a60*/  FADD R11, R8, R11 ;  /* 0x0000000b080b7221 */ /* 0x002fd80000000000 */
[----:B------:R-:W1:Y:S01]  /*0a70*/  @!P0 S2R R7, SR_CgaCtaId ;  /* 0x0000000000078919 */ /* 0x000e620000008800 */
[----:B------:R-:W-:-:S04]  /*0a80*/  @!P0 MOV R4, 0x400 ;  /* 0x0000040000048802 */ /* 0x000fc80000000f00 */
[----:B-1----:R-:W-:-:S05]  /*0a90*/  @!P0 LEA R4, R7, R4, 0x18 ;  /* 0x0000000407048211 */ /* 0x002fca00078ec0ff */
[----:B------:R1:W-:Y:S02]  /*0aa0*/  @!P0 STS [R4+0x80], R11 ;  /* 0x0000800b04008388 */ /* 0x0003e40000000800 */
.L_x_9:
[----:B------:R-:W-:Y:S05]  /*0ab0*/  WARPSYNC.ALL ;  /* 0x0000000000007948 */ /* 0x000fea0003800000 */
[----:B------:R-:W-:Y:S01]  /*0ac0*/  ISETP.GE.AND P2, PT, R5, R0, PT ;  /* 0x000000000500720c */ /* 0x000fe20003f46270 */
[----:B------:R-:W2:Y:S08]  /*0ad0*/  S2UR UR5, SR_CgaCtaId ;  /* 0x00000000000579c3 */ /* 0x000eb00000008800 */
[----:B------:R-:W-:Y:S01]  /*0ae0*/  BAR.SYNC.DEFER_BLOCKING 0x0 ;  /* 0x0000000000007b1d */ /* 0x000fe20000010000 */
[----:B------:R-:W-:-:S05]  /*0af0*/  I2FP.F32.S32 R3, R3 ;  /* 0x0000000300037245 */ /* 0x000fca0000201400 */
[----:B------:R-:W-:Y:S01]  /*0b00*/  UMOV UR4, 0x400 ;  /* 0x0000040000047882 */ /* 0x000fe20000000000 */
[----:B------:R-:W3:Y:S01]  /*0b10*/  MUFU.RCP R6, R3 ;  /* 0x0000000300067308 */ /* 0x000ee20000001000 */
[----:B--2---:R-:W-:Y:S01]  /*0b20*/  ULEA UR4, UR5, UR4, 0x18 ;  /* 0x0000000405047291 */ /* 0x004fe2000f8ec0ff */
[----:B---3--:R-:W-:-:S04]  /*0b30*/  FFMA R7, -R3, R6, 1 ;  /* 0x3f80000003077423 */ /* 0x008fc80000000106 */
[----:B------:R-:W-:-:S04]  /*0b40*/  FFMA R7, R6, R7, R6 ;  /* 0x0000000706077223 */ /* 0x000fc80000000006 */
[----:B-1----:R-:W1:Y:S02]  /*0b50*/  LDS R4, [UR4+0x80] ;  /* 0x00008004ff047984 */ /* 0x002e640008000800 */
[----:B-1----:R-:W1:Y:S01]  /*0b60*/  FCHK P0, R4, R3 ;  /* 0x0000000304007302 */ /* 0x002e620000000000 */
[----:B------:R-:W-:-:S04]  /*0b70*/  FFMA R6, R4, R7, RZ ;  /* 0x0000000704067223 */ /* 0x000fc800000000ff */
[----:B0-----:R-:W-:-:S04]  /*0b80*/  FFMA R8, -R3, R6, R4 ;  /* 0x0000000603087223 */ /* 0x001fc80000000104 */
[----:B------:R-:W-:Y:S01]  /*0b90*/  FFMA R6, R7, R8, R6 ;  /* 0x0000000807067223 */ /* 0x000fe20000000006 */
[----:B-1----:R-:W-:Y:S06]  /*0ba0*/  @!P0 BRA `(.L_x_11) ;  /* 0x00000000000c8947 */ /* 0x002fec0003800000 */
[----:B------:R-:W-:-:S07]  /*0bb0*/  MOV R6, 0xbd0 ;  /* 0x00000bd000067802 */ /* 0x000fce0000000f00 */
[----:B------:R-:W-:Y:S05]  /*0bc0*/  CALL.REL.NOINC `($__internal_0_$__cuda_sm3x_div_rn_noftz_f32_slowpath) ;  /* 0x0000000800f07944 */ /* 0x000fea0003c00000 */
[----:B------:R-:W-:-:S07]  /*0bd0*/  IMAD.MOV.U32 R6, RZ, RZ, R3 ;  /* 0x000000ffff067224 */ /* 0x000fce00078e0003 */
.L_x_11:
[----:B------:R-:W0:Y:S01]  /*0be0*/  LDCU UR4, c[0x0][0x3a0] ;  /* 0x00007400ff0477ac */ /* 0x000e220008000800 */
[----:B------:R-:W-:Y:S01]  /*0bf0*/  BSSY.RECONVERGENT B0, `(.L_x_12) ;  /* 0x0000085000007945 */ /* 0x000fe20003800200 */
[----:B0-----:R-:W-:Y:S01]  /*0c00*/  FADD R6, R6, UR4 ;  /* 0x0000000406067e21 */ /* 0x001fe20008000000 */
[----:B------:R-:W0:Y:S04]  /*0c10*/  LDCU.64 UR4, c[0x0][0x388] ;  /* 0x00007100ff0477ac */ /* 0x000e280008000a00 */
[----:B------:R-:W-:-:S13]  /*0c20*/  FSETP.GEU.AND P0, PT, |R6|, 1.175494350822287508e-38, PT ;  /* 0x008000000600780b */ /* 0x000fda0003f0e200 */
[----:B------:R-:W-:-:S04]  /*0c30*/  @!P0 FMUL R6, R6, 16777216 ;  /* 0x4b80000006068820 */ /* 0x000fc80000400000 */
[----:B------:R-:W1:Y:S02]  /*0c40*/  MUFU.RSQ R3, R6 ;  /* 0x0000000600037308 */ /* 0x000e640000001400 */
[----:B-1----:R-:W-:Y:S01]  /*0c50*/  @!P0 FMUL R3, R3, 4096 ;  /* 0x4580000003038820 */ /* 0x002fe20000400000 */
[----:B0-----:R-:W-:Y:S06]  /*0c60*/  @P2 BRA `(.L_x_13) ;  /* 0x0000000400f42947 */ /* 0x001fec0003800000 */
[----:B------:R-:W0:Y:S01]  /*0c70*/  LDC R4, c[0x0][0x360] ;  /* 0x0000d800ff047b82 */ /* 0x000e220000000800 */
[----:B------:R-:W-:Y:S01]  /*0c80*/  BSSY.RECONVERGENT B1, `(.L_x_14) ;  /* 0x0000037000017945 */ /* 0x000fe20003800200 */
        /* <DEDUP_REMOVED lines=8> */
[----:B0-----:R-:W-:-:S06]  /*0d10*/  IADD3 R6, PT, PT, R11, 0xffffffe, RZ ;  /* 0x0ffffffe0b067810 */ /* 0x001fcc0007ffe0ff */
[----:B------:R0:W1:Y:S02]  /*0d20*/  F2I.FTZ.U32.TRUNC.NTZ R7, R6 ;  /* 0x0000000600077305 */ /* 0x000064000021f000 */
[----:B0-----:R-:W-:Y:S01]  /*0d30*/  HFMA2 R6, -RZ, RZ, 0, 0 ;  /* 0x00000000ff067431 */ /* 0x001fe200000001ff */
[----:B-1----:R-:W-:-:S05]  /*0d40*/  IADD3 R13, PT, PT, RZ, -R7, RZ ;  /* 0x80000007ff0d7210 */ /* 0x002fca0007ffe0ff */
[----:B------:R-:W-:-:S04]  /*0d50*/  IMAD R13, R13, R4, RZ ;  /* 0x000000040d0d7224 */ /* 0x000fc800078e02ff */
[----:B------:R-:W-:-:S06]  /*0d60*/  IMAD.HI.U32 R12, R7, R13, R6 ;  /* 0x0000000d070c7227 */ /* 0x000fcc00078e0006 */
[----:B------:R-:W-:-:S05]  /*0d70*/  IMAD.HI.U32 R7, R12, R9, RZ ;  /* 0x000000090c077227 */ /* 0x000fca00078e00ff */
[----:B------:R-:W-:-:S05]  /*0d80*/  IADD3 R6, PT, PT, -R7, RZ, RZ ;  /* 0x000000ff07067210 */ /* 0x000fca0007ffe1ff */
[----:B------:R-:W-:-:S05]  /*0d90*/  IMAD R9, R4, R6, R9 ;  /* 0x0000000604097224 */ /* 0x000fca00078e0209 */
[----:B------:R-:W-:-:S13]  /*0da0*/  ISETP.GE.U32.AND P0, PT, R9, R4, PT ;  /* 0x000000040900720c */ /* 0x000fda0003f06070 */
[----:B------:R-:W-:Y:S01]  /*0db0*/  @P0 IMAD.IADD R9, R9, 0x1, -R4 ;  /* 0x0000000109090824 */ /* 0x000fe200078e0a04 */
[----:B------:R-:W-:-:S04]  /*0dc0*/  @P0 IADD3 R7, PT, PT, R7, 0x1, RZ ;  /* 0x0000000107070810 */ /* 0x000fc80007ffe0ff */
[----:B------:R-:W-:-:S13]  /*0dd0*/  ISETP.GE.U32.AND P1, PT, R9, R4, PT ;  /* 0x000000040900720c */ /* 0x000fda0003f26070 */
[----:B------:R-:W-:Y:S02]  /*0de0*/  @P1 IADD3 R7, PT, PT, R7, 0x1, RZ ;  /* 0x0000000107071810 */ /* 0x000fe40007ffe0ff */
[----:B------:R-:W-:-:S05]  /*0df0*/  @!P2 LOP3.LUT R7, RZ, R4, RZ, 0x33, !PT ;  /* 0x00000004ff07a212 */ /* 0x000fca00078e33ff */
[----:B------:R-:W-:-:S05]  /*0e00*/  IMAD.IADD R6, R10, 0x1, R7 ;  /* 0x000000010a067824 */ /* 0x000fca00078e0207 */
[C---:B------:R-:W-:Y:S02]  /*0e10*/  LOP3.LUT R7, R6.reuse, 0x3, RZ, 0xc0, !PT ;  /* 0x0000000306077812 */ /* 0x040fe400078ec0ff */
[----:B------:R-:W-:Y:S02]  /*0e20*/  ISETP.GE.U32.AND P0, PT, R6, 0x3, PT ;  /* 0x000000030600780c */ /* 0x000fe40003f06070 */
[----:B------:R-:W-:-:S13]  /*0e30*/  ISETP.NE.AND P1, PT, R7, 0x3, PT ;  /* 0x000000030700780c */ /* 0x000fda0003f25270 */
[----:B------:R-:W-:Y:S05]  /*0e40*/  @!P1 BRA `(.L_x_15) ;  /* 0x0000000000689947 */ /* 0x000fea0003800000 */
[----:B------:R-:W-:-:S04]  /*0e50*/  IADD3 R6, PT, PT, R6, 0x1, RZ ;  /* 0x0000000106067810 */ /* 0x000fc80007ffe0ff */
[----:B------:R-:W-:Y:S01]  /*0e60*/  LOP3.LUT R16, R6, 0x3, RZ, 0xc0, !PT ;  /* 0x0000000306107812 */ /* 0x000fe200078ec0ff */
[----:B------:R-:W-:-:S04]  /*0e70*/  IMAD.WIDE.U32 R6, R5, 0x10, RZ ;  /* 0x0000001005067825 */ /* 0x000fc800078e00ff */
[C---:B------:R-:W-:Y:S01]  /*0e80*/  IMAD R5, R16.reuse, R4, R5 ;  /* 0x0000000410057224 */ /* 0x040fe200078e0205 */
[----:B------:R-:W-:-:S07]  /*0e90*/  IADD3 R16, PT, PT, -R16, RZ, RZ ;  /* 0x000000ff10107210 */ /* 0x000fce0007ffe1ff */
.L_x_16:
[C---:B------:R-:W-:Y:S02]  /*0ea0*/  IADD3 R10, P2, PT, R6.reuse, R24, RZ ;  /* 0x00000018060a7210 */ /* 0x040fe40007f5e0ff */
[----:B------:R-:W-:-:S03]  /*0eb0*/  IADD3 R18, P1, PT, R6, UR4, RZ ;  /* 0x0000000406127c10 */ /* 0x000fc6000ff3e0ff */
[C---:B------:R-:W-:Y:S01]  /*0ec0*/  IMAD.X R11, R7.reuse, 0x1, R25, P2 ;  /* 0x00000001070b7824 */ /* 0x040fe200010e0619 */
[----:B------:R-:W-:-:S05]  /*0ed0*/  IADD3.X R19, PT, PT, R7, UR5, RZ, P1, !PT ;  /* 0x0000000507137c10 */ /* 0x000fca0008ffe4ff */
[----:B0-----:R-:W2:Y:S04]  /*0ee0*/  LDG.E.128 R8, desc[UR6][R10.64] ;  /* 0x000000060a087981 */ /* 0x001ea8000c1e1d00 */
[----:B------:R-:W3:Y:S01]  /*0ef0*/  LDG.E.128 R12, desc[UR6][R18.64] ;  /* 0x00000006120c7981 */ /* 0x000ee2000c1e1d00 */
[----:B------:R-:W-:Y:S01]  /*0f00*/  IADD3 R16, PT, PT, R16, 0x1, RZ ;  /* 0x0000000110107810 */ /* 0x000fe20007ffe0ff */
[C---:B--2---:R-:W-:Y:S01]  /*0f10*/  FMUL R20, R3.reuse, R9 ;  /* 0x0000000903147220 */ /* 0x044fe20000400000 */
[C---:B------:R-:W-:Y:S01]  /*0f20*/  FMUL R17, R3.reuse, R8 ;  /* 0x0000000803117220 */ /* 0x040fe20000400000 */
[C---:B------:R-:W-:Y:S01]  /*0f30*/  FMUL R9, R3.reuse, R10 ;  /* 0x0000000a03097220 */ /* 0x040fe20000400000 */
[----:B------:R-:W-:Y:S01]  /*0f40*/  IADD3 R8, P1, PT, R6, R22, RZ ;  /* 0x0000001606087210 */ /* 0x000fe20007f3e0ff */
[----:B------:R-:W-:Y:S01]  /*0f50*/  FMUL R26, R3, R11 ;  /* 0x0000000b031a7220 */ /* 0x000fe20000400000 */
[----:B---3--:R-:W-:Y:S01]  /*0f60*/  FMUL R12, R12, R17 ;  /* 0x000000110c0c7220 */ /* 0x008fe20000400000 */
[----:B------:R-:W-:Y:S01]  /*0f70*/  FMUL R14, R14, R9 ;  /* 0x000000090e0e7220 */ /* 0x000fe20000400000 */
[----:B------:R-:W-:Y:S01]  /*0f80*/  FMUL R13, R13, R20 ;  /* 0x000000140d0d7220 */ /* 0x000fe20000400000 */
[----:B------:R-:W-:Y:S01]  /*0f90*/  IADD3.X R9, PT, PT, R7, R23, RZ, P1, !PT ;  /* 0x0000001707097210 */ /* 0x000fe20000ffe4ff */
[----:B------:R-:W-:Y:S01]  /*0fa0*/  FMUL R15, R15, R26 ;  /* 0x0000001a0f0f7220 */ /* 0x000fe20000400000 */
[----:B------:R-:W-:Y:S01]  /*0fb0*/  ISETP.NE.AND P1, PT, R16, RZ, PT ;  /* 0x000000ff1000720c */ /* 0x000fe20003f25270 */
[----:B------:R-:W-:-:S03]  /*0fc0*/  IMAD.WIDE.U32 R6, R4, 0x10, R6 ;  /* 0x0000001004067825 */ /* 0x000fc600078e0006 */
[----:B------:R0:W-:Y:S09]  /*0fd0*/  STG.E.128 desc[UR6][R8.64], R12 ;  /* 0x0000000c08007986 */ /* 0x0001f2000c101d06 */
[----:B------:R-:W-:Y:S05]  /*0fe0*/  @P1 BRA `(.L_x_16) ;  /* 0xfffffffc00ac1947 */ /* 0x000fea000383ffff */
.L_x_15:
[----:B------:R-:W-:Y:S05]  /*0ff0*/  BSYNC.RECONVERGENT B1 ;  /* 0x0000000000017941 */ /* 0x000fea0003800200 */
.L_x_14:
[----:B------:R-:W-:Y:S05]  /*1000*/  @!P0 BRA `(.L_x_13) ;  /* 0x00000004000c8947 */ /* 0x000fea0003800000 */
[----:B------:R-:W1:Y:S01]  /*1010*/  LDC.64 R26, c[0x0][0x388] ;  /* 0x0000e200ff1a7b82 */ /* 0x000e620000000a00 */
[C-C-:B------:R-:W-:Y:S01]  /*1020*/  IMAD R20, R4.reuse, 0x2, R5.reuse ;  /* 0x0000000204147824 */ /* 0x140fe200078e0205 */
[----:B------:R-:W-:Y:S01]  /*1030*/  IADD3 R6, PT, PT, R5, R4, RZ ;  /* 0x0000000405067210 */ /* 0x000fe20007ffe0ff */
[----:B------:R-:W-:-:S07]  /*1040*/  IMAD R7, R4, 0x3, R5 ;  /* 0x0000000304077824 */ /* 0x000fce00078e0205 */
.L_x_17:
[----:B0-----:R-:W-:-:S04]  /*1050*/  IMAD.WIDE.U32 R8, R5, 0x10, R24 ;  /* 0x0000001005087825 */ /* 0x001fc800078e0018 */
[--C-:B-1----:R-:W-:Y:S02]  /*1060*/  IMAD.WIDE.U32 R16, R5, 0x10, R26.reuse ;  /* 0x0000001005107825 */ /* 0x102fe400078e001a */
[----:B--2---:R-:W2:Y:S04]  /*1070*/  LDG.E.128 R8, desc[UR6][R8.64] ;  /* 0x0000000608087981 */ /* 0x004ea8000c1e1d00 */
[----:B------:R0:W3:Y:S02]  /*1080*/  LDG.E.128 R12, desc[UR6][R16.64] ;  /* 0x00000006100c7981 */ /* 0x0000e4000c1e1d00 */
[----:B0-----:R-:W-:-:S04]  /*1090*/  IMAD.WIDE.U32 R16, R6, 0x10, R26 ;  /* 0x0000001006107825 */ /* 0x001fc800078e001a */
[C---:B--2---:R-:W-:Y:S01]  /*10a0*/  FMUL R21, R3.reuse, R10 ;  /* 0x0000000a03157220 */ /* 0x044fe20000400000 */
[C---:B------:R-:W-:Y:S01]  /*10b0*/  FMUL R10, R3.reuse, R11 ;  /* 0x0000000b030a7220 */ /* 0x040fe20000400000 */
[C---:B------:R-:W-:Y:S01]  /*10c0*/  FMUL R19, R3.reuse, R8 ;  /* 0x0000000803137220 */ /* 0x040fe20000400000 */
[----:B------:R-:W-:Y:S01]  /*10d0*/  FMUL R18, R3, R9 ;  /* 0x0000000903127220 */ /* 0x000fe20000400000 */
[----:B---3--:R-:W-:Y:S01]  /*10e0*/  FMUL R14, R14, R21 ;  /* 0x000000150e0e7220 */ /* 0x008fe20000400000 */
[----:B------:R-:W-:Y:S01]  /*10f0*/  FMUL R15, R15, R10 ;  /* 0x0000000a0f0f7220 */ /* 0x000fe20000400000 */
[----:B------:R-:W-:Y:S01]  /*1100*/  FMUL R12, R12, R19 ;  /* 0x000000130c0c7220 */ /* 0x000fe20000400000 */
[----:B------:R-:W-:Y:S01]  /*1110*/  FMUL R13, R13, R18 ;  /* 0x000000120d0d7220 */ /* 0x000fe20000400000 */
[----:B------:R-:W-:-:S04]  /*1120*/  IMAD.WIDE.U32 R10, R5, 0x10, R22 ;  /* 0x00000010050a7825 */ /* 0x000fc800078e0016 */
[----:B------:R-:W-:Y:S01]  /*1130*/  IMAD.WIDE.U32 R8, R6, 0x10, R24 ;  /* 0x0000001006087825 */ /* 0x000fe200078e0018 */
[----:B------:R0:W-:Y:S05]  /*1140*/  STG.E.128 desc[UR6][R10.64], R12 ;  /* 0x0000000c0a007986 */ /* 0x0001ea000c101d06 */
[----:B0-----:R-:W2:Y:S04]  /*1150*/  LDG.E.128 R8, desc[UR6][R8.64] ;  /* 0x0000000608087981 */ /* 0x001ea8000c1e1d00 */
[----:B------:R-:W3:Y:S01]  /*1160*/  LDG.E.128 R12, desc[UR6][R16.64] ;  /* 0x00000006100c7981 */ /* 0x000ee2000c1e1d00 */
        /* <DEDUP_REMOVED lines=9> */
[C---:B------:R-:W-:Y:S01]  /*1200*/  IMAD.WIDE.U32 R8, R20.reuse, 0x10, R24 ;  /* 0x0000001014087825 */ /* 0x040fe200078e0018 */
[----:B------:R0:W-:Y:S03]  /*1210*/  STG.E.128 desc[UR6][R10.64], R16 ;  /* 0x000000100a007986 */ /* 0x0001e6000c101d06 */
[----:B------:R-:W-:-:S06]  /*1220*/  IMAD.WIDE.U32 R12, R20, 0x10, R26 ;  /* 0x00000010140c7825 */ /* 0x000fcc00078e001a */
[----:B------:R-:W2:Y:S04]  /*1230*/  LDG.E.128 R12, desc[UR6][R12.64] ;  /* 0x000000060c0c7981 */ /* 0x000ea8000c1e1d00 */
[----:B0-----:R-:W3:Y:S01]  /*1240*/  LDG.E.128 R8, desc[UR6][R8.64] ;  /* 0x0000000608087981 */ /* 0x001ee2000c1e1d00 */
[----:B------:R-:W-:-:S04]  /*1250*/  IMAD.WIDE.U32 R16, R7, 0x10, R26 ;  /* 0x0000001007107825 */ /* 0x000fc800078e001a */
[C---:B---3--:R-:W-:Y:S01]  /*1260*/  FMUL R21, R3.reuse, R8 ;  /* 0x0000000803157220 */ /* 0x048fe20000400000 */
[C---:B------:R-:W-:Y:S01]  /*1270*/  FMUL R8, R3.reuse, R11 ;  /* 0x0000000b03087220 */ /* 0x040fe20000400000 */
[C---:B------:R-:W-:Y:S01]  /*1280*/  FMUL R28, R3.reuse, R9 ;  /* 0x00000009031c7220 */ /* 0x040fe20000400000 */
[----:B------:R-:W-:Y:S01]  /*1290*/  FMUL R29, R3, R10 ;  /* 0x0000000a031d7220 */ /* 0x000fe20000400000 */
[----:B--2---:R-:W-:Y:S01]  /*12a0*/  FMUL R12, R12, R21 ;  /* 0x000000150c0c7220 */ /* 0x004fe20000400000 */
        /* <DEDUP_REMOVED lines=8> */
[----:B------:R-:W-:-:S04]  /*1330*/  IADD3 R5, PT, PT, R4, R5, R4 ;  /* 0x0000000504057210 */ /* 0x000fc80007ffe004 */
[----:B------:R-:W-:-:S04]  /*1340*/  IADD3 R5, PT, PT, R4, R5, R4 ;  /* 0x0000000504057210 */ /* 0x000fc80007ffe004 */
[----:B------:R-:W-:Y:S02]  /*1350*/  ISETP.GE.AND P0, PT, R5, R0, PT ;  /* 0x000000000500720c */ /* 0x000fe40003f06270 */
[C---:B------:R-:W-:Y:S02]  /*1360*/  LEA R20, R4.reuse, R20, 0x2 ;  /* 0x0000001404147211 */ /* 0x040fe400078e10ff */
[----:B------:R-:W-:Y:S01]  /*1370*/  LEA R6, R4, R6, 0x2 ;  /* 0x0000000604067211 */ /* 0x000fe200078e10ff */
        /* <DEDUP_REMOVED lines=8> */
[----:B------:R-:W-:-:S05]  /*1400*/  IMAD.WIDE.U32 R10, R7, 0x10, R22 ;  /* 0x00000010070a7825 */ /* 0x000fca00078e0016 */
[----:B------:R2:W-:Y:S01]  /*1410*/  STG.E.128 desc[UR6][R10.64], R12 ;  /* 0x0000000c0a007986 */ /* 0x0005e2000c101d06 */
[----:B------:R-:W-:Y:S01]  /*1420*/  IMAD R7, R4, 0x4, R7 ;  /* 0x0000000404077824 */ /* 0x000fe200078e0207 */
[----:B------:R-:W-:Y:S06]  /*1430*/  @!P0 BRA `(.L_x_17) ;  /* 0xfffffffc00048947 */ /* 0x000fec000383ffff */
.L_x_13:
[----:B------:R-:W-:Y:S05]  /*1440*/  BSYNC.RECONVERGENT B0 ;  /* 0x0000000000007941 */ /* 0x000fea0003800200 */
.L_x_12:
[----:B------:R-:W1:Y:S02]  /*1450*/  LDCU UR8, c[0x0][0x39c] ;  /* 0x00007380ff0877ac */ /* 0x000e640008000800 */
[----:B-1----:R-:W-:-:S13]  /*1460*/  ISETP.GE.AND P0, PT, R2, UR8, PT ;  /* 0x0000000802007c0c */ /* 0x002fda000bf06270 */
[----:B------:R-:W-:Y:S05]  /*1470*/  @P0 EXIT ;  /* 0x000000000000094d */ /* 0x000fea0003800000 */
[----:B--2---:R-:W1:Y:S01]  /*1480*/  LDC.64 R10, c[0x0][0x388] ;  /* 0x0000e200ff0a7b82 */ /* 0x004e620000000a00 */
[----:B------:R-:W2:Y:S02]  /*1490*/  LDCU UR4, c[0x0][0x360] ;  /* 0x00006c00ff0477ac */ /* 0x000ea40008000800 */
.L_x_18:
[----:B-1----:R-:W-:-:S04]  /*14a0*/  IMAD.WIDE R4, R2, 0x4, R10 ;  /* 0x0000000402047825 */ /* 0x002fc800078e020a */
[C---:B------:R-:W-:Y:S02]  /*14b0*/  IMAD.WIDE R6, R2.reuse, 0x4, R24 ;  /* 0x0000000402067825 */ /* 0x040fe400078e0218 */
[----:B---3--:R-:W3:Y:S04]  /*14c0*/  LDG.E R4, desc[UR6][R4.64] ;  /* 0x0000000604047981 */ /* 0x008ee8000c1e1900 */
[----:B------:R-:W3:Y:S01]  /*14d0*/  LDG.E R7, desc[UR6][R6.64] ;  /* 0x0000000606077981 */ /* 0x000ee2000c1e1900 */
[C---:B0-----:R-:W-:Y:S01]  /*14e0*/  IMAD.WIDE R8, R2.reuse, 0x4, R22 ;  /* 0x0000000402087825 */ /* 0x041fe200078e0216 */
[----:B--2---:R-:W-:-:S04]  /*14f0*/  IADD3 R2, PT, PT, R2, UR4, RZ ;  /* 0x0000000402027c10 */ /* 0x004fc8000fffe0ff */
[----:B------:R-:W-:Y:S01]  /*1500*/  ISETP.GE.AND P0, PT, R2, UR8, PT ;  /* 0x0000000802007c0c */ /* 0x000fe2000bf06270 */
[----:B---3--:R-:W-:-:S04]  /*1510*/  FMUL R0, R4, R7 ;  /* 0x0000000704007220 */ /* 0x008fc80000400000 */
[----:B------:R-:W-:-:S05]  /*1520*/  FMUL R13, R3, R0 ;  /* 0x00000000030d7220 */ /* 0x000fca0000400000 */
[----:B------:R3:W-:Y:S03]  /*1530*/  STG.E desc[UR6][R8.64], R13 ;  /* 0x0000000d08007986 */ /* 0x0007e6000c101906 */
[----:B------:R-:W-:Y:S05]  /*1540*/  @!P0 BRA `(.L_x_18) ;  /* 0xfffffffc00d48947 */ /* 0x000fea000383ffff */
[----:B------:R-:W-:Y:S05]  /*1550*/  EXIT ;  /* 0x000000000000794d */ /* 0x000fea0003800000 */
.L_x_10:
[----:B------:R-:W-:Y:S01]  /*1560*/  IMAD.MOV.U32 R13, RZ, RZ, 0x10 ;  /* 0x00000010ff0d7424 */ /* 0x000fe200078e00ff */
[----:B------:R-:W-:Y:S02]  /*1570*/  MOV R15, 0x1f ;  /* 0x0000001f000f7802 */ /* 0x000fe40000000f00 */
[----:B------:R-:W-:-:S07]  /*1580*/  MOV R10, 0xffffffff ;  /* 0xffffffff000a7802 */ /* 0x000fce0000000f00 */
[----:B01----:R-:W-:Y:S05]  /*1590*/  WARPSYNC.COLLECTIVE R10, `(.L_x_19) ;  /* 0x000000000a087348 */ /* 0x003fea0003c00000 */
[----:B-1----:R1:W2:Y:S02]  /*15a0*/  SHFL.DOWN P0, R11, R4, R13, R15 ;  /* 0x0800000d040b7389 */ /* 0x0022a4000000000f */
[----:B012---:R-:W-:Y:S05]  /*15b0*/  ENDCOLLECTIVE ;  /* 0x000000000000791b */ /* 0x007fea0003800000 */
.L_x_19:
[----:B------:R-:W-:Y:S01]  /*15c0*/  MOV R13, 0x8 ;  /* 0x00000008000d7802 */ /* 0x000fe20000000f00 */
[----:B------:R-:W-:-:S04]  /*15d0*/  IMAD.MOV.U32 R7, RZ, RZ, R11 ;  /* 0x000000ffff077224 */ /* 0x000fc800078e000b */
[----:B------:R-:W-:-:S05]  /*15e0*/  FADD R7, R7, R4 ;  /* 0x0000000407077221 */ /* 0x000fca0000000000 */
[----:B------:R-:W-:-:S07]  /*15f0*/  MOV R4, R7 ;  /* 0x0000000700047202 */ /* 0x000fce0000000f00 */
[----:B------:R-:W-:Y:S05]  /*1600*/  WARPSYNC.COLLECTIVE R10, `(.L_x_20) ;  /* 0x000000000a087348 */ /* 0x000fea0003c00000 */
[----:B------:R0:W1:Y:S02]  /*1610*/  SHFL.DOWN P0, R11, R4, R13, R15 ;  /* 0x0800000d040b7389 */ /* 0x000064000000000f */
[----:B01----:R-:W-:Y:S05]  /*1620*/  ENDCOLLECTIVE ;  /* 0x000000000000791b */ /* 0x003fea0003800000 */
.L_x_20:
[----:B------:R-:W-:Y:S01]  /*1630*/  MOV R13, 0x4 ;  /* 0x00000004000d7802 */ /* 0x000fe20000000f00 */
[----:B------:R-:W-:-:S04]  /*1640*/  IMAD.MOV.U32 R6, RZ, RZ, R11 ;  /* 0x000000ffff067224 */ /* 0x000fc800078e000b */
[----:B------:R-:W-:-:S05]  /*1650*/  FADD R6, R7, R6 ;  /* 0x0000000607067221 */ /* 0x000fca0000000000 */
[----:B------:R-:W-:-:S07]  /*1660*/  MOV R4, R6 ;  /* 0x0000000600047202 */ /* 0x000fce0000000f00 */
[----:B------:R-:W-:Y:S05]  /*1670*/  WARPSYNC.COLLECTIVE R10, `(.L_x_21) ;  /* 0x000000000a087348 */ /* 0x000fea0003c00000 */
[----:B------:R0:W1:Y:S02]  /*1680*/  SHFL.DOWN P0, R11, R4, R13, R15 ;  /* 0x0800000d040b7389 */ /* 0x000064000000000f */
[----:B01----:R-:W-:Y:S05]  /*1690*/  ENDCOLLECTIVE ;  /* 0x000000000000791b */ /* 0x003fea0003800000 */
.L_x_21:
[----:B------:R-:W-:Y:S01]  /*16a0*/  MOV R13, 0x2 ;  /* 0x00000002000d7802 */ /* 0x000fe20000000f00 */
[----:B------:R-:W-:-:S04]  /*16b0*/  IMAD.MOV.U32 R9, RZ, RZ, R11 ;  /* 0x000000ffff097224 */ /* 0x000fc800078e000b */
[----:B------:R-:W-:-:S05]  /*16c0*/  FADD R9, R6, R9 ;  /* 0x0000000906097221 */ /* 0x000fca0000000000 */
[----:B------:R-:W-:-:S07]  /*16d0*/  MOV R4, R9 ;  /* 0x0000000900047202 */ /* 0x000fce0000000f00 */
[----:B------:R-:W-:Y:S05]  /*16e0*/  WARPSYNC.COLLECTIVE R10, `(.L_x_22) ;  /* 0x000000000a087348 */ /* 0x000fea0003c00000 */
[----:B------:R0:W1:Y:S02]  /*16f0*/  SHFL.DOWN P0, R11, R4, R13, R15 ;  /* 0x0800000d040b7389 */ /* 0x000064000000000f */
[----:B01----:R-:W-:Y:S05]  /*1700*/  ENDCOLLECTIVE ;  /* 0x000000000000791b */ /* 0x003fea0003800000 */
.L_x_22:
[----:B------:R-:W-:Y:S01]  /*1710*/  MOV R13, 0x1 ;  /* 0x00000001000d7802 */ /* 0x000fe20000000f00 */
[----:B------:R-:W-:-:S04]  /*1720*/  IMAD.MOV.U32 R8, RZ, RZ, R11 ;  /* 0x000000ffff087224 */ /* 0x000fc800078e000b */
[----:B------:R-:W-:-:S05]  /*1730*/  FADD R8, R9, R8 ;  /* 0x0000000809087221 */ /* 0x000fca0000000000 */
[----:B------:R-:W-:-:S07]  /*1740*/  MOV R4, R8 ;  /* 0x0000000800047202 */ /* 0x000fce0000000f00 */
[----:B------:R-:W-:Y:S05]  /*1750*/  WARPSYNC.COLLECTIVE R10, `(.L_x_23) ;  /* 0x000000000a087348 */ /* 0x000fea0003c00000 */
[----:B------:R0:W1:Y:S02]  /*1760*/  SHFL.DOWN P0, R11, R4, R13, R15 ;  /* 0x0800000d040b7389 */ /* 0x000064000000000f */
[----:B01----:R-:W-:Y:S05]  /*1770*/  ENDCOLLECTIVE ;  /* 0x000000000000791b */ /* 0x003fea0003800000 */
.L_x_23:
[----:B------:R-:W-:Y:S05]  /*1780*/  BRA `(.L_x_24) ;  /* 0xfffffff000b07947 */ /* 0x000fea000383ffff */
        .weak           $__internal_0_$__cuda_sm3x_div_rn_noftz_f32_slowpath
        .type           $__internal_0_$__cuda_sm3x_div_rn_noftz_f32_slowpath,@function
        .size           $__internal_0_$__cuda_sm3x_div_rn_noftz_f32_slowpath,(.L_x_34 - $__internal_0_$__cuda_sm3x_div_rn_noftz_f32_slowpath)
$__internal_0_$__cuda_sm3x_div_rn_noftz_f32_slowpath:
[--C-:B------:R-:W-:Y:S01]  /*1790*/  SHF.R.U32.HI R8, RZ, 0x17, R3.reuse ;  /* 0x00000017ff087819 */ /* 0x100fe20000011603 */
[----:B------:R-:W-:Y:S01]  /*17a0*/  IMAD.MOV.U32 R11, RZ, RZ, R3 ;  /* 0x000000ffff0b7224 */ /* 0x000fe200078e0003 */
[----:B------:R-:W-:Y:S02]  /*17b0*/  SHF.R.U32.HI R7, RZ, 0x17, R4 ;  /* 0x00000017ff077819 */ /* 0x000fe40000011604 */
[----:B------:R-:W-:Y:S02]  /*17c0*/  LOP3.LUT R8, R8, 0xff, RZ, 0xc0, !PT ;  /* 0x000000ff08087812 */ /* 0x000fe400078ec0ff */
[----:B------:R-:W-:Y:S02]  /*17d0*/  LOP3.LUT R9, R7, 0xff, RZ, 0xc0, !PT ;  /* 0x000000ff07097812 */ /* 0x000fe400078ec0ff */
[----:B------:R-:W-:Y:S01]  /*17e0*/  MOV R10, R4 ;  /* 0x00000004000a7202 */ /* 0x000fe20000000f00 */
[----:B------:R-:W-:Y:S01]  /*17f0*/  VIADD R13, R8, 0xffffffff ;  /* 0xffffffff080d7836 */ /* 0x000fe20000000000 */
[----:B------:R-:W-:-:S04]  /*1800*/  IADD3 R12, PT, PT, R9, -0x1, RZ ;  /* 0xffffffff090c7810 */ /* 0x000fc80007ffe0ff */
[----:B------:R-:W-:-:S04]  /*1810*/  ISETP.GT.U32.AND P0, PT, R13, 0xfd, PT ;  /* 0x000000fd0d00780c */ /* 0x000fc80003f04070 */
[----:B------:R-:W-:-:S13]  /*1820*/  ISETP.GT.U32.OR P0, PT, R12, 0xfd, P0 ;  /* 0x000000fd0c00780c */ /* 0x000fda0000704470 */
[----:B------:R-:W-:Y:S01]  /*1830*/  @!P0 MOV R7, RZ ;  /* 0x000000ff00078202 */ /* 0x000fe20000000f00 */
[----:B------:R-:W-:Y:S06]  /*1840*/  @!P0 BRA `(.L_x_25) ;  /* 0x00000000005c8947 */ /* 0x000fec0003800000 */
[----:B------:R-:W-:Y:S02]  /*1850*/  FSETP.GTU.FTZ.AND P0, PT, |R4|, +INF , PT ;  /* 0x7f8000000400780b */ /* 0x000fe40003f1c200 */
[----:B------:R-:W-:-:S04]  /*1860*/  FSETP.GTU.FTZ.AND P1, PT, |R3|, +INF , PT ;  /* 0x7f8000000300780b */ /* 0x000fc80003f3c200 */
[----:B------:R-:W-:-:S13]  /*1870*/  PLOP3.LUT P0, PT, P0, P1, PT, 0xf8, 0x8f ;  /* 0x00000000008f781c */ /* 0x000fda0000703f70 */
[----:B------:R-:W-:Y:S05]  /*1880*/  @P0 BRA `(.L_x_26) ;  /* 0x0000000400440947 */ /* 0x000fea0003800000 */
[----:B------:R-:W-:-:S13]  /*1890*/  LOP3.LUT P0, RZ, R11, 0x7fffffff, R10, 0xc8, !PT ;  /* 0x7fffffff0bff7812 */ /* 0x000fda000780c80a */
[----:B------:R-:W-:Y:S05]  /*18a0*/  @!P0 BRA `(.L_x_27) ;  /* 0x0000000400348947 */ /* 0x000fea0003800000 */
[C---:B------:R-:W-:Y:S02]  /*18b0*/  FSETP.NEU.FTZ.AND P3, PT, |R4|.reuse, +INF , PT ;  /* 0x7f8000000400780b */ /* 0x040fe40003f7d200 */
[----:B------:R-:W-:Y:S02]  /*18c0*/  FSETP.NEU.FTZ.AND P1, PT, |R3|, +INF , PT ;  /* 0x7f8000000300780b */ /* 0x000fe40003f3d200 */
[----:B------:R-:W-:-:S11]  /*18d0*/  FSETP.NEU.FTZ.AND P0, PT, |R4|, +INF , PT ;  /* 0x7f8000000400780b */ /* 0x000fd60003f1d200 */
[----:B------:R-:W-:Y:S05]  /*18e0*/  @!P1 BRA !P3, `(.L_x_27) ;  /* 0x0000000400249947 */ /* 0x000fea0005800000 */
[----:B------:R-:W-:-:S04]  /*18f0*/  LOP3.LUT P3, RZ, R10, 0x7fffffff, RZ, 0xc0, !PT ;  /* 0x7fffffff0aff7812 */ /* 0x000fc8000786c0ff */
[----:B------:R-:W-:-:S13]  /*1900*/  PLOP3.LUT P1, PT, P1, P3, PT, 0x2f, 0xf2 ;  /* 0x0000000000f2781c */ /* 0x000fda0000f26577 */
[----:B------:R-:W-:Y:S05]  /*1910*/  @P1 BRA `(.L_x_28) ;  /* 0x0000000400101947 */ /* 0x000fea0003800000 */
[----:B------:R-:W-:-:S04]  /*1920*/  LOP3.LUT P1, RZ, R11, 0x7fffffff, RZ, 0xc0, !PT ;  /* 0x7fffffff0bff7812 */ /* 0x000fc8000782c0ff */
[----:B------:R-:W-:-:S13]  /*1930*/  PLOP3.LUT P0, PT, P0, P1, PT, 0x2f, 0xf2 ;  /* 0x0000000000f2781c */ /* 0x000fda0000702577 */
[----:B------:R-:W-:Y:S05]  /*1940*/  @P0 BRA `(.L_x_29) ;  /* 0x0000000000f80947 */ /* 0x000fea0003800000 */
[----:B------:R-:W-:Y:S02]  /*1950*/  ISETP.GE.AND P0, PT, R12, RZ, PT ;  /* 0x000000ff0c00720c */ /* 0x000fe40003f06270 */
[----:B------:R-:W-:-:S11]  /*1960*/  ISETP.GE.AND P1, PT, R13, RZ, PT ;  /* 0x000000ff0d00720c */ /* 0x000fd60003f26270 */
[----:B------:R-:W-:Y:S01]  /*1970*/  @P0 MOV R7, RZ ;  /* 0x000000ff00070202 */ /* 0x000fe20000000f00 */
[----:B------:R-:W-:Y:S02]  /*1980*/  @!P0 IMAD.MOV.U32 R7, RZ, RZ, -0x40 ;  /* 0xffffffc0ff078424 */ /* 0x000fe400078e00ff */
[----:B------:R-:W-:Y:S01]  /*1990*/  @!P0 FFMA R10, R4, 1.84467440737095516160e+19, RZ ;  /* 0x5f800000040a8823 */ /* 0x000fe200000000ff */
[----:B------:R-:W-:Y:S02]  /*19a0*/  @!P1 FFMA R11, R3, 1.84467440737095516160e+19, RZ ;  /* 0x5f800000030b9823 */ /* 0x000fe400000000ff */
[----:B------:R-:W-:-:S07]  /*19b0*/  @!P1 IADD3 R7, PT, PT, R7, 0x40, RZ ;  /* 0x0000004007079810 */ /* 0x000fce0007ffe0ff */
.L_x_25:
[----:B------:R-:W-:Y:S01]  /*19c0*/  LEA R4, R8, 0xc0800000, 0x17 ;  /* 0xc080000008047811 */ /* 0x000fe200078eb8ff */
[----:B------:R-:W-:-:S03]  /*19d0*/  VIADD R9, R9, 0xffffff81 ;  /* 0xffffff8109097836 */ /* 0x000fc60000000000 */
[----:B------:R-:W-:Y:S01]  /*19e0*/  IADD3 R4, PT, PT, -R4, R11, RZ ;  /* 0x0000000b04047210 */ /* 0x000fe20007ffe1ff */
[C---:B------:R-:W-:Y:S01]  /*19f0*/  IMAD R3, R9.reuse, -0x800000, R10 ;  /* 0xff80000009037824 */ /* 0x040fe200078e020a */
[----:B------:R-:W-:Y:S02]  /*1a00*/  IADD3 R8, PT, PT, R9, 0x7f, -R8 ;  /* 0x0000007f09087810 */ /* 0x000fe40007ffe808 */
[----:B------:R-:W0:Y:S01]  /*1a10*/  MUFU.RCP R11, R4 ;  /* 0x00000004000b7308 */ /* 0x000e220000001000 */
[----:B------:R-:W-:Y:S01]  /*1a20*/  FADD.FTZ R12, -R4, -RZ ;  /* 0x800000ff040c7221 */ /* 0x000fe20000010100 */
[----:B------:R-:W-:-:S03]  /*1a30*/  IADD3 R8, PT, PT, R8, R7, RZ ;  /* 0x0000000708087210 */ /* 0x000fc60007ffe0ff */
[----:B0-----:R-:W-:-:S04]  /*1a40*/  FFMA R14, R11, R12, 1 ;  /* 0x3f8000000b0e7423 */ /* 0x001fc8000000000c */
[----:B------:R-:W-:-:S04]  /*1a50*/  FFMA R13, R11, R14, R11 ;  /* 0x0000000e0b0d7223 */ /* 0x000fc8000000000b */
[----:B------:R-:W-:-:S04]  /*1a60*/  FFMA R10, R3, R13, RZ ;  /* 0x0000000d030a7223 */ /* 0x000fc800000000ff */
[----:B------:R-:W-:-:S04]  /*1a70*/  FFMA R11, R12, R10, R3 ;  /* 0x0000000a0c0b7223 */ /* 0x000fc80000000003 */
[----:B------:R-:W-:-:S04]  /*1a80*/  FFMA R10, R13, R11, R10 ;  /* 0x0000000b0d0a7223 */ /* 0x000fc8000000000a */
[----:B------:R-:W-:-:S04]  /*1a90*/  FFMA R11, R12, R10, R3 ;  /* 0x0000000a0c0b7223 */ /* 0x000fc80000000003 */
[----:B------:R-:W-:-:S05]  /*1aa0*/  FFMA R3, R13, R11, R10 ;  /* 0x0000000b0d037223 */ /* 0x000fca000000000a */
[----:B------:R-:W-:-:S04]  /*1ab0*/  SHF.R.U32.HI R4, RZ, 0x17, R3 ;  /* 0x00000017ff047819 */ /* 0x000fc80000011603 */
[----:B------:R-:W-:-:S04]  /*1ac0*/  LOP3.LUT R4, R4, 0xff, RZ, 0xc0, !PT ;  /* 0x000000ff04047812 */ /* 0x000fc800078ec0ff */
[----:B------:R-:W-:-:S05]  /*1ad0*/  IADD3 R12, PT, PT, R4, R8, RZ ;  /* 0x00000008040c7210 */ /* 0x000fca0007ffe0ff */
[----:B------:R-:W-:-:S05]  /*1ae0*/  VIADD R4, R12, 0xffffffff ;  /* 0xffffffff0c047836 */ /* 0x000fca0000000000 */
[----:B------:R-:W-:-:S13]  /*1af0*/  ISETP.GE.U32.AND P0, PT, R4, 0xfe, PT ;  /* 0x000000fe0400780c */ /* 0x000fda0003f06070 */
[----:B------:R-:W-:Y:S05]  /*1b00*/  @!P0 BRA `(.L_x_30) ;  /* 0x0000000000808947 */ /* 0x000fea0003800000 */
[----:B------:R-:W-:-:S13]  /*1b10*/  ISETP.GT.AND P0, PT, R12, 0xfe, PT ;  /* 0x000000fe0c00780c */ /* 0x000fda0003f04270 */
[----:B------:R-:W-:Y:S05]  /*1b20*/  @P0 BRA `(.L_x_31) ;  /* 0x00000000006c0947 */ /* 0x000fea0003800000 */
[----:B------:R-:W-:-:S13]  /*1b30*/  ISETP.GE.AND P0, PT, R12, 0x1, PT ;  /* 0x000000010c00780c */ /* 0x000fda0003f06270 */
[----:B------:R-:W-:Y:S05]  /*1b40*/  @P0 BRA `(.L_x_32) ;  /* 0x0000000000980947 */ /* 0x000fea0003800000 */
[----:B------:R-:W-:Y:S02]  /*1b50*/  ISETP.GE.AND P0, PT, R12, -0x18, PT ;  /* 0xffffffe80c00780c */ /* 0x000fe40003f06270 */
[----:B------:R-:W-:-:S11]  /*1b60*/  LOP3.LUT R3, R3, 0x80000000, RZ, 0xc0, !PT ;  /* 0x8000000003037812 */ /* 0x000fd600078ec0ff */
[----:B------:R-:W-:Y:S05]  /*1b70*/  @!P0 BRA `(.L_x_32) ;  /* 0x00000000008c8947 */ /* 0x000fea0003800000 */
[CCC-:B------:R-:W-:Y:S01]  /*1b80*/  FFMA.RZ R4, R13.reuse, R11.reuse, R10.reuse ;  /* 0x0000000b0d047223 */ /* 0x1c0fe2000000c00a */
[C---:B------:R-:W-:Y:S01]  /*1b90*/  IADD3 R9, PT, PT, R12.reuse, 0x20, RZ ;  /* 0x000000200c097810 */ /* 0x040fe20007ffe0ff */
[CCC-:B------:R-:W-:Y:S01]  /*1ba0*/  FFMA.RM R7, R13.reuse, R11.reuse, R10.reuse ;  /* 0x0000000b0d077223 */ /* 0x1c0fe2000000400a */
[----:B------:R-:W-:Y:S02]  /*1bb0*/  ISETP.NE.AND P3, PT, R12, RZ, PT ;  /* 0x000000ff0c00720c */ /* 0x000fe40003f65270 */
[----:B------:R-:W-:Y:S01]  /*1bc0*/  LOP3.LUT R8, R4, 0x7fffff, RZ, 0xc0, !PT ;  /* 0x007fffff04087812 */ /* 0x000fe200078ec0ff */
[----:B------:R-:W-:Y:S01]  /*1bd0*/  FFMA.RP R4, R13, R11, R10 ;  /* 0x0000000b0d047223 */ /* 0x000fe2000000800a */
[----:B------:R-:W-:Y:S02]  /*1be0*/  ISETP.NE.AND P1, PT, R12, RZ, PT ;  /* 0x000000ff0c00720c */ /* 0x000fe40003f25270 */
[----:B------:R-:W-:Y:S02]  /*1bf0*/  LOP3.LUT R8, R8, 0x800000, RZ, 0xfc, !PT ;  /* 0x0080000008087812 */ /* 0x000fe400078efcff */
[----:B------:R-:W-:-:S02]  /*1c00*/  IADD3 R10, PT, PT, -R12, RZ, RZ ;  /* 0x000000ff0c0a7210 */ /* 0x000fc40007ffe1ff */
[----:B------:R-:W-:Y:S02]  /*1c10*/  SHF.L.U32 R9, R8, R9, RZ ;  /* 0x0000000908097219 */ /* 0x000fe400000006ff */
[----:B------:R-:W-:Y:S02]  /*1c20*/  FSETP.NEU.FTZ.AND P0, PT, R4, R7, PT ;  /* 0x000000070400720b */ /* 0x000fe40003f1d000 */
[----:B------:R-:W-:Y:S02]  /*1c30*/  SEL R7, R10, RZ, P3 ;  /* 0x000000ff0a077207 */ /* 0x000fe40001800000 */
[----:B------:R-:W-:Y:S02]  /*1c40*/  ISETP.NE.AND P1, PT, R9, RZ, P1 ;  /* 0x000000ff0900720c */ /* 0x000fe40000f25270 */
[----:B------:R-:W-:Y:S02]  /*1c50*/  SHF.R.U32.HI R7, RZ, R7, R8 ;  /* 0x00000007ff077219 */ /* 0x000fe40000011608 */
[----:B------:R-:W-:-:S02]  /*1c60*/  PLOP3.LUT P0, PT, P0, P1, PT, 0xf8, 0x8f ;  /* 0x00000000008f781c */ /* 0x000fc40000703f70 */
[----:B------:R-:W-:Y:S02]  /*1c70*/  SHF.R.U32.HI R9, RZ, 0x1, R7 ;  /* 0x00000001ff097819 */ /* 0x000fe40000011607 */
[----:B------:R-:W-:-:S04]  /*1c80*/  SEL R4, RZ, 0x1, !P0 ;  /* 0x00000001ff047807 */ /* 0x000fc80004000000 */
[----:B------:R-:W-:-:S04]  /*1c90*/  LOP3.LUT R4, R4, 0x1, R9, 0xf8, !PT ;  /* 0x0000000104047812 */ /* 0x000fc800078ef809 */
[----:B------:R-:W-:-:S05]  /*1ca0*/  LOP3.LUT R4, R4, R7, RZ, 0xc0, !PT ;  /* 0x0000000704047212 */ /* 0x000fca00078ec0ff */
[----:B------:R-:W-:-:S05]  /*1cb0*/  IMAD.IADD R4, R9, 0x1, R4 ;  /* 0x0000000109047824 */ /* 0x000fca00078e0204 */
[----:B------:R-:W-:Y:S01]  /*1cc0*/  LOP3.LUT R3, R4, R3, RZ, 0xfc, !PT ;  /* 0x0000000304037212 */ /* 0x000fe200078efcff */
[----:B------:R-:W-:Y:S06]  /*1cd0*/  BRA `(.L_x_32) ;  /* 0x0000000000347947 */ /* 0x000fec0003800000 */
.L_x_31:
[----:B------:R-:W-:-:S04]  /*1ce0*/  LOP3.LUT R3, R3, 0x80000000, RZ, 0xc0, !PT ;  /* 0x8000000003037812 */ /* 0x000fc800078ec0ff */
[----:B------:R-:W-:Y:S01]  /*1cf0*/  LOP3.LUT R3, R3, 0x7f800000, RZ, 0xfc, !PT ;  /* 0x7f80000003037812 */ /* 0x000fe200078efcff */
[----:B------:R-:W-:Y:S06]  /*1d00*/  BRA `(.L_x_32) ;  /* 0x0000000000287947 */ /* 0x000fec0003800000 */
.L_x_30:
[----:B------:R-:W-:Y:S01]  /*1d10*/  LEA R3, R8, R3, 0x17 ;  /* 0x0000000308037211 */ /* 0x000fe200078eb8ff */
[----:B------:R-:W-:Y:S06]  /*1d20*/  BRA `(.L_x_32) ;  /* 0x0000000000207947 */ /* 0x000fec0003800000 */
.L_x_29:
[----:B------:R-:W-:-:S04]  /*1d30*/  LOP3.LUT R3, R11, 0x80000000, R10, 0x48, !PT ;  /* 0x800000000b037812 */ /* 0x000fc800078e480a */
[----:B------:R-:W-:Y:S01]  /*1d40*/  LOP3.LUT R3, R3, 0x7f800000, RZ, 0xfc, !PT ;  /* 0x7f80000003037812 */ /* 0x000fe200078efcff */
[----:B------:R-:W-:Y:S06]  /*1d50*/  BRA `(.L_x_32) ;  /* 0x0000000000147947 */ /* 0x000fec0003800000 */
.L_x_28:
[----:B------:R-:W-:Y:S01]  /*1d60*/  LOP3.LUT R3, R11, 0x80000000, R10, 0x48, !PT ;  /* 0x800000000b037812 */ /* 0x000fe200078e480a */
[----:B------:R-:W-:Y:S06]  /*1d70*/  BRA `(.L_x_32) ;  /* 0x00000000000c7947 */ /* 0x000fec0003800000 */
.L_x_27:
[----:B------:R-:W0:Y:S01]  /*1d80*/  MUFU.RSQ R3, -QNAN ;  /* 0xffc0000000037908 */ /* 0x000e220000001400 */
[----:B------:R-:W-:Y:S05]  /*1d90*/  BRA `(.L_x_32) ;  /* 0x0000000000047947 */ /* 0x000fea0003800000 */
.L_x_26:
[----:B------:R-:W-:-:S07]  /*1da0*/  FADD.FTZ R3, R4, R3 ;  /* 0x0000000304037221 */ /* 0x000fce0000010000 */
.L_x_32:
[----:B------:R-:W-:-:S04]  /*1db0*/  HFMA2 R7, -RZ, RZ, 0, 0 ;  /* 0x00000000ff077431 */ /* 0x000fc800000001ff */
[----:B0-----:R-:W-:Y:S05]  /*1dc0*/  RET.REL.NODEC R6 `(_Z12rmsnorm_SIMDPfS_S_iif) ;  /* 0xffffffe0068c7950 */ /* 0x001fea0003c3ffff */
.L_x_33:
[----:B------:R-:W-:-:S00]  /*1dd0*/  BRA `(.L_x_33) ;  /* 0xfffffffc00fc7947 */ /* 0x000fc0000383ffff */
[----:B------:R-:W-:-:S00]  /*1de0*/  NOP ;  /* 0x0000000000007918 */ /* 0x000fc00000000000 */
        /* <DEDUP_REMOVED lines=9> */
.L_x_34:


//--------------------- .nv.shared._Z12rmsnorm_SIMDPfS_S_iif --------------------------
	.section	.nv.shared._Z12rmsnorm_SIMDPfS_S_iif,"aw",@nobits
	.sectionflags	@""
	.align	4
.nv.shared._Z12rmsnorm_SIMDPfS_S_iif:
	.zero		1156


//--------------------- .nv.shared.reserved.0     --------------------------
	.section	.nv.shared.reserved.0,"aw",@nobits
	.weak		__nv_reservedSMEM_offset_0_alias
	.size		__nv_reservedSMEM_offset_0_alias, 0, 64
	.other		__nv_reservedSMEM_offset_0_alias,@"STO_CUDA_RESERVED_SHARED STV_DEFAULT"
__nv_reservedSMEM_offset_0_alias:
	.zero		0
	.zero		64


//--------------------- .nv.constant0._Z12rmsnorm_SIMDPfS_S_iif --------------------------
	.section	.nv.constant0._Z12rmsnorm_SIMDPfS_S_iif,"a",@progbits
	.sectionflags	@""
	.align	4
.nv.constant0._Z12rmsnorm_SIMDPfS_S_iif:
	.zero		932


//--------------------- SYMBOLS --------------------------

	.type		.nv.reservedSmem.offset0,@object
	.size		.nv.reservedSmem.offset0,0x4
	.type		.nv.reservedSmem.cap,@object
	.size		.nv.reservedSmem.cap,0x4
